//
// Generated by NVIDIA NVVM Compiler
//
// Compiler Build ID: CL-36424714
// Cuda compilation tools, release 13.0, V13.0.88
// Based on NVVM 20.0.0
//

.version 9.0
.target sm_100
.address_size 64

	// .globl	_Z24row_rmsnorm_f32_dim_simdPfS_S_iif
.shared .align 4 .b8 _ZZ12block_reducefE8warpSums[128];
// _ZZ24row_rmsnorm_f32_dim_simdPfS_S_iifE10shared_val has been demoted
// _ZZ19row_rmsnorm_f32_dimPfS_S_iifE10shared_val has been demoted

.visible .entry _Z24row_rmsnorm_f32_dim_simdPfS_S_iif(
	.param .u64 .ptr .align 1 _Z24row_rmsnorm_f32_dim_simdPfS_S_iif_param_0,
	.param .u64 .ptr .align 1 _Z24row_rmsnorm_f32_dim_simdPfS_S_iif_param_1,
	.param .u64 .ptr .align 1 _Z24row_rmsnorm_f32_dim_simdPfS_S_iif_param_2,
	.param .u32 _Z24row_rmsnorm_f32_dim_simdPfS_S_iif_param_3,
	.param .u32 _Z24row_rmsnorm_f32_dim_simdPfS_S_iif_param_4,
	.param .f32 _Z24row_rmsnorm_f32_dim_simdPfS_S_iif_param_5
)
{
	.reg .pred 	%p<32>;
	.reg .b32 	%r<128>;
	.reg .b32 	%f<175>;
	.reg .b64 	%rd<56>;
	// demoted variable
	.shared .align 4 .f32 _ZZ24row_rmsnorm_f32_dim_simdPfS_S_iifE10shared_val;
	ld.param.u64 	%rd13, [_Z24row_rmsnorm_f32_dim_simdPfS_S_iif_param_0];
	ld.param.u64 	%rd15, [_Z24row_rmsnorm_f32_dim_simdPfS_S_iif_param_1];
	ld.param.u64 	%rd14, [_Z24row_rmsnorm_f32_dim_simdPfS_S_iif_param_2];
	ld.param.u32 	%r52, [_Z24row_rmsnorm_f32_dim_simdPfS_S_iif_param_3];
	ld.param.u32 	%r51, [_Z24row_rmsnorm_f32_dim_simdPfS_S_iif_param_4];
	ld.param.f32 	%f16, [_Z24row_rmsnorm_f32_dim_simdPfS_S_iif_param_5];
	cvta.to.global.u64 	%rd1, %rd15;
	mov.u32 	%r1, %ctaid.x;
	mov.u32 	%r126, %tid.x;
	setp.ge.s32 	%p1, %r1, %r52;
	@%p1 bra 	$L__BB0_28;
	cvta.to.global.u64 	%rd2, %rd13;
	cvta.to.global.u64 	%rd16, %rd14;
	mul.lo.s32 	%r3, %r51, %r1;
	mul.wide.s32 	%rd17, %r3, 4;
	add.s64 	%rd3, %rd2, %rd17;
	add.s64 	%rd4, %rd16, %rd17;
	shr.s32 	%r53, %r51, 31;
	shr.u32 	%r54, %r53, 30;
	add.s32 	%r55, %r51, %r54;
	shr.s32 	%r4, %r55, 2;
	setp.ge.s32 	%p2, %r126, %r4;
	mov.f32 	%f171, 0f00000000;
	@%p2 bra 	$L__BB0_8;
	mov.u32 	%r5, %ntid.x;
	add.s32 	%r56, %r126, %r5;
	max.u32 	%r57, %r4, %r56;
	setp.lt.u32 	%p3, %r56, %r4;
	selp.u32 	%r58, 1, 0, %p3;
	add.s32 	%r59, %r56, %r58;
	sub.s32 	%r60, %r57, %r59;
	div.u32 	%r61, %r60, %r5;
	add.s32 	%r6, %r61, %r58;
	and.b32  	%r62, %r6, 3;
	setp.eq.s32 	%p4, %r62, 3;
	mov.f32 	%f171, 0f00000000;
	mov.u32 	%r115, %r126;
	@%p4 bra 	$L__BB0_5;
	mul.wide.u32 	%rd18, %r126, 16;
	add.s64 	%rd20, %rd18, %rd17;
	add.s64 	%rd54, %rd2, %rd20;
	mul.wide.u32 	%rd6, %r5, 16;
	add.s32 	%r63, %r6, 1;
	and.b32  	%r64, %r63, 3;
	neg.s32 	%r113, %r64;
	mov.f32 	%f171, 0f00000000;
	mov.u32 	%r115, %r126;
$L__BB0_4:
	.pragma "nounroll";
	ld.global.v4.f32 	{%f21, %f22, %f23, %f24}, [%rd54];
	fma.rn.f32 	%f25, %f21, %f21, %f171;
	fma.rn.f32 	%f26, %f22, %f22, %f25;
	fma.rn.f32 	%f27, %f23, %f23, %f26;
	fma.rn.f32 	%f171, %f24, %f24, %f27;
	add.s32 	%r115, %r115, %r5;
	add.s64 	%rd54, %rd54, %rd6;
	add.s32 	%r113, %r113, 1;
	setp.ne.s32 	%p5, %r113, 0;
	@%p5 bra 	$L__BB0_4;
$L__BB0_5:
	setp.lt.u32 	%p6, %r6, 3;
	@%p6 bra 	$L__BB0_8;
	shl.b32 	%r65, %r5, 1;
	add.s32 	%r118, %r115, %r65;
	shl.b32 	%r14, %r5, 2;
	mad.lo.s32 	%r117, %r5, 3, %r115;
	add.s32 	%r116, %r5, %r115;
$L__BB0_7:
	mul.wide.u32 	%rd21, %r115, 16;
	add.s64 	%rd22, %rd3, %rd21;
	ld.global.v4.f32 	{%f28, %f29, %f30, %f31}, [%rd22];
	fma.rn.f32 	%f32, %f28, %f28, %f171;
	fma.rn.f32 	%f33, %f29, %f29, %f32;
	fma.rn.f32 	%f34, %f30, %f30, %f33;
	fma.rn.f32 	%f35, %f31, %f31, %f34;
	add.s32 	%r66, %r115, %r5;
	mul.wide.u32 	%rd23, %r116, 16;
	add.s64 	%rd24, %rd3, %rd23;
	ld.global.v4.f32 	{%f36, %f37, %f38, %f39}, [%rd24];
	fma.rn.f32 	%f40, %f36, %f36, %f35;
	fma.rn.f32 	%f41, %f37, %f37, %f40;
	fma.rn.f32 	%f42, %f38, %f38, %f41;
	fma.rn.f32 	%f43, %f39, %f39, %f42;
	add.s32 	%r67, %r66, %r5;
	mul.wide.u32 	%rd25, %r118, 16;
	add.s64 	%rd26, %rd3, %rd25;
	ld.global.v4.f32 	{%f44, %f45, %f46, %f47}, [%rd26];
	fma.rn.f32 	%f48, %f44, %f44, %f43;
	fma.rn.f32 	%f49, %f45, %f45, %f48;
	fma.rn.f32 	%f50, %f46, %f46, %f49;
	fma.rn.f32 	%f51, %f47, %f47, %f50;
	add.s32 	%r68, %r67, %r5;
	mul.wide.u32 	%rd27, %r117, 16;
	add.s64 	%rd28, %rd3, %rd27;
	ld.global.v4.f32 	{%f52, %f53, %f54, %f55}, [%rd28];
	fma.rn.f32 	%f56, %f52, %f52, %f51;
	fma.rn.f32 	%f57, %f53, %f53, %f56;
	fma.rn.f32 	%f58, %f54, %f54, %f57;
	fma.rn.f32 	%f171, %f55, %f55, %f58;
	add.s32 	%r115, %r68, %r5;
	add.s32 	%r118, %r118, %r14;
	add.s32 	%r117, %r117, %r14;
	add.s32 	%r116, %r116, %r14;
	setp.lt.s32 	%p7, %r115, %r4;
	@%p7 bra 	$L__BB0_7;
$L__BB0_8:
	shl.b32 	%r69, %r4, 2;
	add.s32 	%r127, %r69, %r126;
	setp.ge.s32 	%p8, %r127, %r51;
	@%p8 bra 	$L__BB0_11;
	mov.u32 	%r26, %ntid.x;
	mov.u32 	%r120, %r127;
$L__BB0_10:
	mul.wide.s32 	%rd29, %r120, 4;
	add.s64 	%rd30, %rd3, %rd29;
	ld.global.f32 	%f59, [%rd30];
	fma.rn.f32 	%f171, %f59, %f59, %f171;
	add.s32 	%r120, %r120, %r26;
	setp.lt.s32 	%p9, %r120, %r51;
	@%p9 bra 	$L__BB0_10;
$L__BB0_11:
	and.b32  	%r70, %r126, 31;
	mov.b32 	%r71, %f171;
	shfl.sync.down.b32	%r72|%p10, %r71, 16, 31, -1;
	mov.b32 	%f60, %r72;
	add.f32 	%f61, %f171, %f60;
	mov.b32 	%r73, %f61;
	shfl.sync.down.b32	%r74|%p11, %r73, 8, 31, -1;
	mov.b32 	%f62, %r74;
	add.f32 	%f63, %f61, %f62;
	mov.b32 	%r75, %f63;
	shfl.sync.down.b32	%r76|%p12, %r75, 4, 31, -1;
	mov.b32 	%f64, %r76;
	add.f32 	%f65, %f63, %f64;
	mov.b32 	%r77, %f65;
	shfl.sync.down.b32	%r78|%p13, %r77, 2, 31, -1;
	mov.b32 	%f66, %r78;
	add.f32 	%f67, %f65, %f66;
	mov.b32 	%r79, %f67;
	shfl.sync.down.b32	%r80|%p14, %r79, 1, 31, -1;
	mov.b32 	%f68, %r80;
	add.f32 	%f11, %f67, %f68;
	setp.ne.s32 	%p15, %r70, 0;
	@%p15 bra 	$L__BB0_13;
	shr.u32 	%r81, %r126, 3;
	mov.u32 	%r82, _ZZ12block_reducefE8warpSums;
	add.s32 	%r83, %r82, %r81;
	st.shared.f32 	[%r83], %f11;
$L__BB0_13:
	bar.sync 	0;
	setp.gt.u32 	%p16, %r126, 31;
	@%p16 bra 	$L__BB0_18;
	mov.u32 	%r84, %ntid.x;
	add.s32 	%r85, %r84, 31;
	shr.u32 	%r86, %r85, 5;
	setp.ge.u32 	%p17, %r126, %r86;
	mov.f32 	%f174, 0f00000000;
	@%p17 bra 	$L__BB0_16;
	shl.b32 	%r87, %r126, 2;
	mov.u32 	%r88, _ZZ12block_reducefE8warpSums;
	add.s32 	%r89, %r88, %r87;
	ld.shared.f32 	%f174, [%r89];
$L__BB0_16:
	mov.b32 	%r90, %f174;
	shfl.sync.down.b32	%r91|%p18, %r90, 16, 31, -1;
	mov.b32 	%f70, %r91;
	add.f32 	%f71, %f174, %f70;
	mov.b32 	%r92, %f71;
	shfl.sync.down.b32	%r93|%p19, %r92, 8, 31, -1;
	mov.b32 	%f72, %r93;
	add.f32 	%f73, %f71, %f72;
	mov.b32 	%r94, %f73;
	shfl.sync.down.b32	%r95|%p20, %r94, 4, 31, -1;
	mov.b32 	%f74, %r95;
	add.f32 	%f75, %f73, %f74;
	mov.b32 	%r96, %f75;
	shfl.sync.down.b32	%r97|%p21, %r96, 2, 31, -1;
	mov.b32 	%f76, %r97;
	add.f32 	%f77, %f75, %f76;
	mov.b32 	%r98, %f77;
	shfl.sync.down.b32	%r99|%p22, %r98, 1, 31, -1;
	mov.b32 	%f78, %r99;
	add.f32 	%f14, %f77, %f78;
	setp.ne.s32 	%p23, %r126, 0;
	@%p23 bra 	$L__BB0_18;
	st.shared.f32 	[_ZZ24row_rmsnorm_f32_dim_simdPfS_S_iifE10shared_val], %f14;
$L__BB0_18:
	setp.ge.s32 	%p24, %r126, %r4;
	bar.sync 	0;
	ld.shared.f32 	%f79, [_ZZ24row_rmsnorm_f32_dim_simdPfS_S_iifE10shared_val];
	cvt.rn.f32.s32 	%f80, %r51;
	div.rn.f32 	%f81, %f79, %f80;
	add.f32 	%f82, %f16, %f81;
	rsqrt.approx.f32 	%f15, %f82;
	@%p24 bra 	$L__BB0_25;
	mov.u32 	%r29, %ntid.x;
	add.s32 	%r100, %r126, %r29;
	max.u32 	%r101, %r4, %r100;
	setp.lt.u32 	%p25, %r100, %r4;
	selp.u32 	%r102, 1, 0, %p25;
	add.s32 	%r103, %r100, %r102;
	sub.s32 	%r104, %r101, %r103;
	div.u32 	%r105, %r104, %r29;
	add.s32 	%r30, %r105, %r102;
	and.b32  	%r106, %r30, 3;
	setp.eq.s32 	%p26, %r106, 3;
	@%p26 bra 	$L__BB0_22;
	add.s32 	%r107, %r30, 1;
	and.b32  	%r108, %r107, 3;
	mul.wide.u32 	%rd55, %r126, 16;
	mul.wide.u32 	%rd10, %r29, 16;
	neg.s32 	%r121, %r108;
	mad.lo.s32 	%r126, %r29, %r108, %r126;
$L__BB0_21:
	.pragma "nounroll";
	add.s64 	%rd31, %rd3, %rd55;
	ld.global.v4.f32 	{%f83, %f84, %f85, %f86}, [%rd31];
	add.s64 	%rd32, %rd1, %rd55;
	ld.global.v4.f32 	{%f87, %f88, %f89, %f90}, [%rd32];
	mul.f32 	%f91, %f15, %f83;
	mul.f32 	%f92, %f91, %f87;
	mul.f32 	%f93, %f15, %f84;
	mul.f32 	%f94, %f93, %f88;
	mul.f32 	%f95, %f15, %f85;
	mul.f32 	%f96, %f95, %f89;
	mul.f32 	%f97, %f15, %f86;
	mul.f32 	%f98, %f97, %f90;
	add.s64 	%rd33, %rd4, %rd55;
	st.global.v4.f32 	[%rd33], {%f92, %f94, %f96, %f98};
	add.s64 	%rd55, %rd55, %rd10;
	add.s32 	%r121, %r121, 1;
	setp.ne.s32 	%p27, %r121, 0;
	@%p27 bra 	$L__BB0_21;
$L__BB0_22:
	setp.lt.u32 	%p28, %r30, 3;
	@%p28 bra 	$L__BB0_25;
	shl.b32 	%r109, %r29, 1;
	add.s32 	%r125, %r126, %r109;
	shl.b32 	%r37, %r29, 2;
	mad.lo.s32 	%r124, %r29, 3, %r126;
	add.s32 	%r123, %r29, %r126;
$L__BB0_24:
	mul.wide.u32 	%rd34, %r126, 16;
	add.s64 	%rd35, %rd3, %rd34;
	ld.global.v4.f32 	{%f99, %f100, %f101, %f102}, [%rd35];
	add.s64 	%rd36, %rd1, %rd34;
	ld.global.v4.f32 	{%f103, %f104, %f105, %f106}, [%rd36];
	mul.f32 	%f107, %f15, %f99;
	mul.f32 	%f108, %f107, %f103;
	mul.f32 	%f109, %f15, %f100;
	mul.f32 	%f110, %f109, %f104;
	mul.f32 	%f111, %f15, %f101;
	mul.f32 	%f112, %f111, %f105;
	mul.f32 	%f113, %f15, %f102;
	mul.f32 	%f114, %f113, %f106;
	add.s64 	%rd37, %rd4, %rd34;
	st.global.v4.f32 	[%rd37], {%f108, %f110, %f112, %f114};
	add.s32 	%r110, %r126, %r29;
	mul.wide.u32 	%rd38, %r123, 16;
	add.s64 	%rd39, %rd3, %rd38;
	ld.global.v4.f32 	{%f115, %f116, %f117, %f118}, [%rd39];
	add.s64 	%rd40, %rd1, %rd38;
	ld.global.v4.f32 	{%f119, %f120, %f121, %f122}, [%rd40];
	mul.f32 	%f123, %f15, %f115;
	mul.f32 	%f124, %f123, %f119;
	mul.f32 	%f125, %f15, %f116;
	mul.f32 	%f126, %f125, %f120;
	mul.f32 	%f127, %f15, %f117;
	mul.f32 	%f128, %f127, %f121;
	mul.f32 	%f129, %f15, %f118;
	mul.f32 	%f130, %f129, %f122;
	add.s64 	%rd41, %rd4, %rd38;
	st.global.v4.f32 	[%rd41], {%f124, %f126, %f128, %f130};
	add.s32 	%r111, %r110, %r29;
	mul.wide.u32 	%rd42, %r125, 16;
	add.s64 	%rd43, %rd3, %rd42;
	ld.global.v4.f32 	{%f131, %f132, %f133, %f134}, [%rd43];
	add.s64 	%rd44, %rd1, %rd42;
	ld.global.v4.f32 	{%f135, %f136, %f137, %f138}, [%rd44];
	mul.f32 	%f139, %f15, %f131;
	mul.f32 	%f140, %f139, %f135;
	mul.f32 	%f141, %f15, %f132;
	mul.f32 	%f142, %f141, %f136;
	mul.f32 	%f143, %f15, %f133;
	mul.f32 	%f144, %f143, %f137;
	mul.f32 	%f145, %f15, %f134;
	mul.f32 	%f146, %f145, %f138;
	add.s64 	%rd45, %rd4, %rd42;
	st.global.v4.f32 	[%rd45], {%f140, %f142, %f144, %f146};
	add.s32 	%r112, %r111, %r29;
	mul.wide.u32 	%rd46, %r124, 16;
	add.s64 	%rd47, %rd3, %rd46;
	ld.global.v4.f32 	{%f147, %f148, %f149, %f150}, [%rd47];
	add.s64 	%rd48, %rd1, %rd46;
	ld.global.v4.f32 	{%f151, %f152, %f153, %f154}, [%rd48];
	mul.f32 	%f155, %f15, %f147;
	mul.f32 	%f156, %f155, %f151;
	mul.f32 	%f157, %f15, %f148;
	mul.f32 	%f158, %f157, %f152;
	mul.f32 	%f159, %f15, %f149;
	mul.f32 	%f160, %f159, %f153;
	mul.f32 	%f161, %f15, %f150;
	mul.f32 	%f162, %f161, %f154;
	add.s64 	%rd49, %rd4, %rd46;
	st.global.v4.f32 	[%rd49], {%f156, %f158, %f160, %f162};
	add.s32 	%r126, %r112, %r29;
	add.s32 	%r125, %r125, %r37;
	add.s32 	%r124, %r124, %r37;
	add.s32 	%r123, %r123, %r37;
	setp.lt.s32 	%p29, %r126, %r4;
	@%p29 bra 	$L__BB0_24;
$L__BB0_25:
	setp.ge.s32 	%p30, %r127, %r51;
	@%p30 bra 	$L__BB0_28;
	mov.u32 	%r40, %ntid.x;
$L__BB0_27:
	mul.wide.s32 	%rd50, %r127, 4;
	add.s64 	%rd51, %rd1, %rd50;
	ld.global.f32 	%f163, [%rd51];
	add.s64 	%rd52, %rd3, %rd50;
	ld.global.f32 	%f164, [%rd52];
	mul.f32 	%f165, %f163, %f164;
	mul.f32 	%f166, %f15, %f165;
	add.s64 	%rd53, %rd4, %rd50;
	st.global.f32 	[%rd53], %f166;
	add.s32 	%r127, %r127, %r40;
	setp.lt.s32 	%p31, %r127, %r51;
	@%p31 bra 	$L__BB0_27;
$L__BB0_28:
	ret;

}
	// .globl	_Z19row_rmsnorm_f32_dimPfS_S_iif
.visible .entry _Z19row_rmsnorm_f32_dimPfS_S_iif(
	.param .u64 .ptr .align 1 _Z19row_rmsnorm_f32_dimPfS_S_iif_param_0,
	.param .u64 .ptr .align 1 _Z19row_rmsnorm_f32_dimPfS_S_iif_param_1,
	.param .u64 .ptr .align 1 _Z19row_rmsnorm_f32_dimPfS_S_iif_param_2,
	.param .u32 _Z19row_rmsnorm_f32_dimPfS_S_iif_param_3,
	.param .u32 _Z19row_rmsnorm_f32_dimPfS_S_iif_param_4,
	.param .f32 _Z19row_rmsnorm_f32_dimPfS_S_iif_param_5
)
{
	.reg .pred 	%p<20>;
	.reg .b32 	%r<44>;
	.reg .b32 	%f<43>;
	.reg .b64 	%rd<19>;
	// demoted variable
	.shared .align 4 .f32 _ZZ19row_rmsnorm_f32_dimPfS_S_iifE10shared_val;
	ld.param.u64 	%rd5, [_Z19row_rmsnorm_f32_dimPfS_S_iif_param_0];
	ld.param.u64 	%rd6, [_Z19row_rmsnorm_f32_dimPfS_S_iif_param_1];
	ld.param.u64 	%rd7, [_Z19row_rmsnorm_f32_dimPfS_S_iif_param_2];
	ld.param.u32 	%r10, [_Z19row_rmsnorm_f32_dimPfS_S_iif_param_3];
	ld.param.u32 	%r9, [_Z19row_rmsnorm_f32_dimPfS_S_iif_param_4];
	ld.param.f32 	%f10, [_Z19row_rmsnorm_f32_dimPfS_S_iif_param_5];
	mov.u32 	%r1, %ctaid.x;
	setp.ge.s32 	%p1, %r1, %r10;
	@%p1 bra 	$L__BB1_14;
	cvta.to.global.u64 	%rd8, %rd5;
	mul.lo.s32 	%r11, %r9, %r1;
	cvt.s64.s32 	%rd1, %r11;
	mul.wide.s32 	%rd9, %r11, 4;
	add.s64 	%rd2, %rd8, %rd9;
	mov.u32 	%r43, %tid.x;
	setp.ge.s32 	%p2, %r43, %r9;
	mov.f32 	%f41, 0f00000000;
	@%p2 bra 	$L__BB1_4;
	mov.f32 	%f41, 0f00000000;
	mov.u32 	%r3, %ntid.x;
	mov.u32 	%r42, %r43;
$L__BB1_3:
	mul.wide.s32 	%rd10, %r42, 4;
	add.s64 	%rd11, %rd2, %rd10;
	ld.global.f32 	%f13, [%rd11];
	fma.rn.f32 	%f41, %f13, %f13, %f41;
	add.s32 	%r42, %r42, %r3;
	setp.lt.s32 	%p3, %r42, %r9;
	@%p3 bra 	$L__BB1_3;
$L__BB1_4:
	and.b32  	%r12, %r43, 31;
	mov.b32 	%r13, %f41;
	shfl.sync.down.b32	%r14|%p4, %r13, 16, 31, -1;
	mov.b32 	%f14, %r14;
	add.f32 	%f15, %f41, %f14;
	mov.b32 	%r15, %f15;
	shfl.sync.down.b32	%r16|%p5, %r15, 8, 31, -1;
	mov.b32 	%f16, %r16;
	add.f32 	%f17, %f15, %f16;
	mov.b32 	%r17, %f17;
	shfl.sync.down.b32	%r18|%p6, %r17, 4, 31, -1;
	mov.b32 	%f18, %r18;
	add.f32 	%f19, %f17, %f18;
	mov.b32 	%r19, %f19;
	shfl.sync.down.b32	%r20|%p7, %r19, 2, 31, -1;
	mov.b32 	%f20, %r20;
	add.f32 	%f21, %f19, %f20;
	mov.b32 	%r21, %f21;
	shfl.sync.down.b32	%r22|%p8, %r21, 1, 31, -1;
	mov.b32 	%f22, %r22;
	add.f32 	%f4, %f21, %f22;
	setp.ne.s32 	%p9, %r12, 0;
	@%p9 bra 	$L__BB1_6;
	shr.u32 	%r23, %r43, 3;
	mov.u32 	%r24, _ZZ12block_reducefE8warpSums;
	add.s32 	%r25, %r24, %r23;
	st.shared.f32 	[%r25], %f4;
$L__BB1_6:
	bar.sync 	0;
	setp.gt.u32 	%p10, %r43, 31;
	@%p10 bra 	$L__BB1_11;
	mov.u32 	%r26, %ntid.x;
	add.s32 	%r27, %r26, 31;
	shr.u32 	%r28, %r27, 5;
	setp.ge.u32 	%p11, %r43, %r28;
	mov.f32 	%f42, 0f00000000;
	@%p11 bra 	$L__BB1_9;
	shl.b32 	%r29, %r43, 2;
	mov.u32 	%r30, _ZZ12block_reducefE8warpSums;
	add.s32 	%r31, %r30, %r29;
	ld.shared.f32 	%f42, [%r31];
$L__BB1_9:
	mov.b32 	%r32, %f42;
	shfl.sync.down.b32	%r33|%p12, %r32, 16, 31, -1;
	mov.b32 	%f24, %r33;
	add.f32 	%f25, %f42, %f24;
	mov.b32 	%r34, %f25;
	shfl.sync.down.b32	%r35|%p13, %r34, 8, 31, -1;
	mov.b32 	%f26, %r35;
	add.f32 	%f27, %f25, %f26;
	mov.b32 	%r36, %f27;
	shfl.sync.down.b32	%r37|%p14, %r36, 4, 31, -1;
	mov.b32 	%f28, %r37;
	add.f32 	%f29, %f27, %f28;
	mov.b32 	%r38, %f29;
	shfl.sync.down.b32	%r39|%p15, %r38, 2, 31, -1;
	mov.b32 	%f30, %r39;
	add.f32 	%f31, %f29, %f30;
	mov.b32 	%r40, %f31;
	shfl.sync.down.b32	%r41|%p16, %r40, 1, 31, -1;
	mov.b32 	%f32, %r41;
	add.f32 	%f7, %f31, %f32;
	setp.ne.s32 	%p17, %r43, 0;
	@%p17 bra 	$L__BB1_11;
	st.shared.f32 	[_ZZ19row_rmsnorm_f32_dimPfS_S_iifE10shared_val], %f7;
$L__BB1_11:
	setp.ge.s32 	%p18, %r43, %r9;
	bar.sync 	0;
	ld.shared.f32 	%f33, [_ZZ19row_rmsnorm_f32_dimPfS_S_iifE10shared_val];
	cvt.rn.f32.s32 	%f34, %r9;
	div.rn.f32 	%f35, %f33, %f34;
	add.f32 	%f8, %f10, %f35;
	@%p18 bra 	$L__BB1_14;
	mov.u32 	%r6, %ntid.x;
	cvta.to.global.u64 	%rd3, %rd6;
	cvta.to.global.u64 	%rd4, %rd7;
	rsqrt.approx.f32 	%f9, %f8;
$L__BB1_13:
	cvt.s64.s32 	%rd12, %r43;
	mul.wide.s32 	%rd13, %r43, 4;
	add.s64 	%rd14, %rd2, %rd13;
	ld.global.f32 	%f36, [%rd14];
	add.s64 	%rd15, %rd3, %rd13;
	ld.global.f32 	%f37, [%rd15];
	mul.f32 	%f38, %f36, %f37;
	mul.f32 	%f39, %f9, %f38;
	add.s64 	%rd16, %rd12, %rd1;
	shl.b64 	%rd17, %rd16, 2;
	add.s64 	%rd18, %rd4, %rd17;
	st.global.f32 	[%rd18], %f39;
	add.s32 	%r43, %r43, %r6;
	setp.lt.s32 	%p19, %r43, %r9;
	@%p19 bra 	$L__BB1_13;
$L__BB1_14:
	ret;

}


// ===== COMPILED SASS (sm_100) =====

	.target	sm_100

	.elftype	@"ET_EXEC"


//--------------------- .note.nv.tkinfo           --------------------------
	.section	.note.nv.tkinfo,"",@"SHT_NOTE"
	.sectionflags	@"SHF_NOTE_NV_TKINFO"
	.tkinfo
        /*0018*/ 	.word	0x00000002
        /*0030*/ 	.string	""
        /*0030*/ 	.string	"ptxas"
        /*0030*/ 	.string	"Cuda compilation tools, release 13.0, V13.0.88"
        /*0030*/ 	.string	"Build cuda_13.0.r13.0/compiler.36424714_0"
        /*0030*/ 	.string	"-arch sm_100 -m 64 "



//--------------------- .note.nv.cuinfo           --------------------------
	.section	.note.nv.cuinfo,"",@"SHT_NOTE"
	.sectionflags	@"SHF_NOTE_NV_CUINFO"
        /*0018*/ 	.short	0x0002
        /*001a*/ 	.short	0x0064
        /*001c*/ 	.short	0x0082
	.zero		2


//--------------------- .nv.info                  --------------------------
	.section	.nv.info,"",@"SHT_CUDA_INFO"
	.align	4


	//----- nvinfo : EIATTR_REGCOUNT
	.align		4
        /*0000*/ 	.byte	0x04, 0x2f
        /*0002*/ 	.short	(.L_1 - .L_0)
	.align		4
.L_0:
        /*0004*/ 	.word	index@(_Z24row_rmsnorm_f32_dim_simdPfS_S_iif)
        /*0008*/ 	.word	0x00000020


	//----- nvinfo : EIATTR_FRAME_SIZE
	.align		4
.L_1:
        /*000c*/ 	.byte	0x04, 0x11
        /*000e*/ 	.short	(.L_3 - .L_2)
	.align		4
.L_2:
        /*0010*/ 	.word	index@($__internal_1_$__cuda_sm3x_div_rn_noftz_f32_slowpath)
        /*0014*/ 	.word	0x00000000


	//----- nvinfo : EIATTR_FRAME_SIZE
	.align		4
.L_3:
        /*0018*/ 	.byte	0x04, 0x11
        /*001a*/ 	.short	(.L_5 - .L_4)
	.align		4
.L_4:
        /*001c*/ 	.word	index@(_Z24row_rmsnorm_f32_dim_simdPfS_S_iif)
        /*0020*/ 	.word	0x00000000


	//----- nvinfo : EIATTR_REGCOUNT
	.align		4
.L_5:
        /*0024*/ 	.byte	0x04, 0x2f
        /*0026*/ 	.short	(.L_7 - .L_6)
	.align		4
.L_6:
        /*0028*/ 	.word	index@(_Z19row_rmsnorm_f32_dimPfS_S_iif)
        /*002c*/ 	.word	0x00000012


	//----- nvinfo : EIATTR_FRAME_SIZE
	.align		4
.L_7:
        /*0030*/ 	.byte	0x04, 0x11
        /*0032*/ 	.short	(.L_9 - .L_8)
	.align		4
.L_8:
        /*0034*/ 	.word	index@($__internal_0_$__cuda_sm3x_div_rn_noftz_f32_slowpath)
        /*0038*/ 	.word	0x00000000


	//----- nvinfo : EIATTR_FRAME_SIZE
	.align		4
.L_9:
        /*003c*/ 	.byte	0x04, 0x11
        /*003e*/ 	.short	(.L_11 - .L_10)
	.align		4
.L_10:
        /*0040*/ 	.word	index@(_Z19row_rmsnorm_f32_dimPfS_S_iif)
        /*0044*/ 	.word	0x00000000


	//----- nvinfo : EIATTR_MIN_STACK_SIZE
	.align		4
.L_11:
        /*0048*/ 	.byte	0x04, 0x12
        /*004a*/ 	.short	(.L_13 - .L_12)
	.align		4
.L_12:
        /*004c*/ 	.word	index@(_Z19row_rmsnorm_f32_dimPfS_S_iif)
        /*0050*/ 	.word	0x00000000


	//----- nvinfo : EIATTR_MIN_STACK_SIZE
	.align		4
.L_13:
        /*0054*/ 	.byte	0x04, 0x12
        /*0056*/ 	.short	(.L_15 - .L_14)
	.align		4
.L_14:
        /*0058*/ 	.word	index@(_Z24row_rmsnorm_f32_dim_simdPfS_S_iif)
        /*005c*/ 	.word	0x00000000
.L_15:


//--------------------- .nv.compat                --------------------------
	.section	.nv.compat,"",@"SHT_CUDA_COMPAT_INFO"
	.align	4
        /*0000*/ 	.byte	0x02, 0x09, 0x00, 0x00, 0x02, 0x02, 0x01, 0x00, 0x02, 0x05, 0x05, 0x00, 0x03, 0x07, 0x01, 0x01
        /*0010*/ 	.byte	0x02, 0x03, 0x00, 0x00, 0x02, 0x06, 0x01, 0x00, 0x04, 0x0b, 0x08, 0x00, 0x01, 0x00, 0x00, 0x00
        /*0020*/ 	.byte	0x00, 0x00, 0x00, 0x00


//--------------------- .nv.info._Z19row_rmsnorm_f32_dimPfS_S_iif --------------------------
	.section	.nv.info._Z19row_rmsnorm_f32_dimPfS_S_iif,"",@"SHT_CUDA_INFO"
	.sectionflags	@""
	.align	4


	//----- nvinfo : EIATTR_CUDA_API_VERSION
	.align		4
        /*0000*/ 	.byte	0x04, 0x37
        /*0002*/ 	.short	(.L_17 - .L_16)
.L_16:
        /*0004*/ 	.word	0x00000082


	//----- nvinfo : EIATTR_KPARAM_INFO
	.align		4
.L_17:
        /*0008*/ 	.byte	0x04, 0x17
        /*000a*/ 	.short	(.L_19 - .L_18)
.L_18:
        /*000c*/ 	.word	0x00000000
        /*0010*/ 	.short	0x0005
        /*0012*/ 	.short	0x0020
        /*0014*/ 	.byte	0x00, 0xf0, 0x11, 0x00


	//----- nvinfo : EIATTR_KPARAM_INFO
	.align		4
.L_19:
        /*0018*/ 	.byte	0x04, 0x17
        /*001a*/ 	.short	(.L_21 - .L_20)
.L_20:
        /*001c*/ 	.word	0x00000000
        /*0020*/ 	.short	0x0004
        /*0022*/ 	.short	0x001c
        /*0024*/ 	.byte	0x00, 0xf0, 0x11, 0x00


	//----- nvinfo : EIATTR_KPARAM_INFO
	.align		4
.L_21:
        /*0028*/ 	.byte	0x04, 0x17
        /*002a*/ 	.short	(.L_23 - .L_22)
.L_22:
        /*002c*/ 	.word	0x00000000
        /*0030*/ 	.short	0x0003
        /*0032*/ 	.short	0x0018
        /*0034*/ 	.byte	0x00, 0xf0, 0x11, 0x00


	//----- nvinfo : EIATTR_KPARAM_INFO
	.align		4
.L_23:
        /*0038*/ 	.byte	0x04, 0x17
        /*003a*/ 	.short	(.L_25 - .L_24)
.L_24:
        /*003c*/ 	.word	0x00000000
        /*0040*/ 	.short	0x0002
        /*0042*/ 	.short	0x0010
        /*0044*/ 	.byte	0x00, 0xf5, 0x21, 0x00


	//----- nvinfo : EIATTR_KPARAM_INFO
	.align		4
.L_25:
        /*0048*/ 	.byte	0x04, 0x17
        /*004a*/ 	.short	(.L_27 - .L_26)
.L_26:
        /*004c*/ 	.word	0x00000000
        /*0050*/ 	.short	0x0001
        /*0052*/ 	.short	0x0008
        /*0054*/ 	.byte	0x00, 0xf5, 0x21, 0x00


	//----- nvinfo : EIATTR_KPARAM_INFO
	.align		4
.L_27:
        /*0058*/ 	.byte	0x04, 0x17
        /*005a*/ 	.short	(.L_29 - .L_28)
.L_28:
        /*005c*/ 	.word	0x00000000
        /*0060*/ 	.short	0x0000
        /*0062*/ 	.short	0x0000
        /*0064*/ 	.byte	0x00, 0xf5, 0x21, 0x00


	//----- nvinfo : EIATTR_SPARSE_MMA_MASK
	.align		4
.L_29:
        /*0068*/ 	.byte	0x03, 0x50
        /*006a*/ 	.short	0x0000


	//----- nvinfo : EIATTR_MAXREG_COUNT
	.align		4
        /*006c*/ 	.byte	0x03, 0x1b
        /*006e*/ 	.short	0x00ff


	//----- nvinfo : EIATTR_NUM_BARRIERS
	.align		4
        /*0070*/ 	.byte	0x02, 0x4c
        /*0072*/ 	.byte	0x01
	.zero		1


	//----- nvinfo : EIATTR_MERCURY_ISA_VERSION
	.align		4
        /*0074*/ 	.byte	0x03, 0x5f
        /*0076*/ 	.short	0x0101


	//----- nvinfo : EIATTR_COOP_GROUP_MASK_REGIDS
	.align		4
        /*0078*/ 	.byte	0x04, 0x29
        /*007a*/ 	.short	(.L_31 - .L_30)


	//   ....[0]....
.L_30:
        /*007c*/ 	.word	0xffffffff


	//   ....[1]....
        /*0080*/ 	.word	0xffffffff


	//   ....[2]....
        /*0084*/ 	.word	0xffffffff


	//   ....[3]....
        /*0088*/ 	.word	0xffffffff


	//   ....[4]....
        /*008c*/ 	.word	0xffffffff


	//   ....[5]....
        /*0090*/ 	.word	0xffffffff


	//   ....[6]....
        /*0094*/ 	.word	0xffffffff


	//   ....[7]....
        /*0098*/ 	.word	0xffffffff


	//   ....[8]....
        /*009c*/ 	.word	0xffffffff


	//   ....[9]....
        /*00a0*/ 	.word	0xffffffff


	//   ....[10]....
        /*00a4*/ 	.word	0x0500000c


	//   ....[11]....
        /*00a8*/ 	.word	0x0500000c


	//   ....[12]....
        /*00ac*/ 	.word	0x0500000c


	//   ....[13]....
        /*00b0*/ 	.word	0x0500000c


	//   ....[14]....
        /*00b4*/ 	.word	0x0500000c


	//----- nvinfo : EIATTR_COOP_GROUP_INSTR_OFFSETS
	.align		4
.L_31:
        /*00b8*/ 	.byte	0x04, 0x28
        /*00ba*/ 	.short	(.L_33 - .L_32)


	//   ....[0]....
.L_32:
        /*00bc*/ 	.word	0x00000190


	//   ....[1]....
        /*00c0*/ 	.word	0x000001e0


	//   ....[2]....
        /*00c4*/ 	.word	0x00000230


	//   ....[3]....
        /*00c8*/ 	.word	0x00000250


	//   ....[4]....
        /*00cc*/ 	.word	0x00000270


	//   ....[5]....
        /*00d0*/ 	.word	0x000003a0


	//   ....[6]....
        /*00d4*/ 	.word	0x000003c0


	//   ....[7]....
        /*00d8*/ 	.word	0x000003e0


	//   ....[8]....
        /*00dc*/ 	.word	0x00000400


	//   ....[9]....
        /*00e0*/ 	.word	0x00000420


	//   ....[10]....
        /*00e4*/ 	.word	0x000007b0


	//   ....[11]....
        /*00e8*/ 	.word	0x00000820


	//   ....[12]....
        /*00ec*/ 	.word	0x00000890


	//   ....[13]....
        /*00f0*/ 	.word	0x00000900


	//   ....[14]....
        /*00f4*/ 	.word	0x00000970


	//----- nvinfo : EIATTR_VRC_CTA_INIT_COUNT
	.align		4
.L_33:
        /*00f8*/ 	.byte	0x02, 0x4a
	.zero		1
	.zero		1


	//----- nvinfo : EIATTR_EXIT_INSTR_OFFSETS
	.align		4
        /*00fc*/ 	.byte	0x04, 0x1c
        /*00fe*/ 	.short	(.L_35 - .L_34)


	//   ....[0]....
.L_34:
        /*0100*/ 	.word	0x00000040


	//   ....[1]....
        /*0104*/ 	.word	0x000005e0


	//   ....[2]....
        /*0108*/ 	.word	0x00000760


	//----- nvinfo : EIATTR_CRS_STACK_SIZE
	.align		4
.L_35:
        /*010c*/ 	.byte	0x04, 0x1e
        /*010e*/ 	.short	(.L_37 - .L_36)
.L_36:
        /*0110*/ 	.word	0x00000000


	//----- nvinfo : EIATTR_CBANK_PARAM_SIZE
	.align		4
.L_37:
        /*0114*/ 	.byte	0x03, 0x19
        /*0116*/ 	.short	0x0024


	//----- nvinfo : EIATTR_PARAM_CBANK
	.align		4
        /*0118*/ 	.byte	0x04, 0x0a
        /*011a*/ 	.short	(.L_39 - .L_38)
	.align		4
.L_38:
        /*011c*/ 	.word	index@(.nv.constant0._Z19row_rmsnorm_f32_dimPfS_S_iif)
        /*0120*/ 	.short	0x0380
        /*0122*/ 	.short	0x0024


	//----- nvinfo : EIATTR_SW_WAR
	.align		4
.L_39:
        /*0124*/ 	.byte	0x04, 0x36
        /*0126*/ 	.short	(.L_41 - .L_40)
.L_40:
        /*0128*/ 	.word	0x00000008
.L_41:


//--------------------- .nv.info._Z24row_rmsnorm_f32_dim_simdPfS_S_iif --------------------------
	.section	.nv.info._Z24row_rmsnorm_f32_dim_simdPfS_S_iif,"",@"SHT_CUDA_INFO"
	.sectionflags	@""
	.align	4


	//----- nvinfo : EIATTR_CUDA_API_VERSION
	.align		4
        /*0000*/ 	.byte	0x04, 0x37
        /*0002*/ 	.short	(.L_43 - .L_42)
.L_42:
        /*0004*/ 	.word	0x00000082


	//----- nvinfo : EIATTR_KPARAM_INFO
	.align		4
.L_43:
        /*0008*/ 	.byte	0x04, 0x17
        /*000a*/ 	.short	(.L_45 - .L_44)
.L_44:
        /*000c*/ 	.word	0x00000000
        /*0010*/ 	.short	0x0005
        /*0012*/ 	.short	0x0020
        /*0014*/ 	.byte	0x00, 0xf0, 0x11, 0x00


	//----- nvinfo : EIATTR_KPARAM_INFO
	.align		4
.L_45:
        /*0018*/ 	.byte	0x04, 0x17
        /*001a*/ 	.short	(.L_47 - .L_46)
.L_46:
        /*001c*/ 	.word	0x00000000
        /*0020*/ 	.short	0x0004
        /*0022*/ 	.short	0x001c
        /*0024*/ 	.byte	0x00, 0xf0, 0x11, 0x00


	//----- nvinfo : EIATTR_KPARAM_INFO
	.align		4
.L_47:
        /*0028*/ 	.byte	0x04, 0x17
        /*002a*/ 	.short	(.L_49 - .L_48)
.L_48:
        /*002c*/ 	.word	0x00000000
        /*0030*/ 	.short	0x0003
        /*0032*/ 	.short	0x0018
        /*0034*/ 	.byte	0x00, 0xf0, 0x11, 0x00


	//----- nvinfo : EIATTR_KPARAM_INFO
	.align		4
.L_49:
        /*0038*/ 	.byte	0x04, 0x17
        /*003a*/ 	.short	(.L_51 - .L_50)
.L_50:
        /*003c*/ 	.word	0x00000000
        /*0040*/ 	.short	0x0002
        /*0042*/ 	.short	0x0010
        /*0044*/ 	.byte	0x00, 0xf5, 0x21, 0x00


	//----- nvinfo : EIATTR_KPARAM_INFO
	.align		4
.L_51:
        /*0048*/ 	.byte	0x04, 0x17
        /*004a*/ 	.short	(.L_53 - .L_52)
.L_52:
        /*004c*/ 	.word	0x00000000
        /*0050*/ 	.short	0x0001
        /*0052*/ 	.short	0x0008
        /*0054*/ 	.byte	0x00, 0xf5, 0x21, 0x00


	//----- nvinfo : EIATTR_KPARAM_INFO
	.align		4
.L_53:
        /*0058*/ 	.byte	0x04, 0x17
        /*005a*/ 	.short	(.L_55 - .L_54)
.L_54:
        /*005c*/ 	.word	0x00000000
        /*0060*/ 	.short	0x0000
        /*0062*/ 	.short	0x0000
        /*0064*/ 	.byte	0x00, 0xf5, 0x21, 0x00


	//----- nvinfo : EIATTR_SPARSE_MMA_MASK
	.align		4
.L_55:
        /*0068*/ 	.byte	0x03, 0x50
        /*006a*/ 	.short	0x0000


	//----- nvinfo : EIATTR_MAXREG_COUNT
	.align		4
        /*006c*/ 	.byte	0x03, 0x1b
        /*006e*/ 	.short	0x00ff


	//----- nvinfo : EIATTR_NUM_BARRIERS
	.align		4
        /*0070*/ 	.byte	0x02, 0x4c
        /*0072*/ 	.byte	0x01
	.zero		1


	//----- nvinfo : EIATTR_MERCURY_ISA_VERSION
	.align		4
        /*0074*/ 	.byte	0x03, 0x5f
        /*0076*/ 	.short	0x0101


	//----- nvinfo : EIATTR_COOP_GROUP_MASK_REGIDS
	.align		4
        /*0078*/ 	.byte	0x04, 0x29
        /*007a*/ 	.short	(.L_57 - .L_56)


	//   ....[0]....
.L_56:
        /*007c*/ 	.word	0xffffffff


	//   ....[1]....
        /*0080*/ 	.word	0xffffffff


	//   ....[2]....
        /*0084*/ 	.word	0xffffffff


	//   ....[3]....
        /*0088*/ 	.word	0xffffffff


	//   ....[4]....
        /*008c*/ 	.word	0xffffffff


	//   ....[5]....
        /*0090*/ 	.word	0xffffffff


	//   ....[6]....
        /*0094*/ 	.word	0xffffffff


	//   ....[7]....
        /*0098*/ 	.word	0xffffffff


	//   ....[8]....
        /*009c*/ 	.word	0xffffffff


	//   ....[9]....
        /*00a0*/ 	.word	0xffffffff


	//   ....[10]....
        /*00a4*/ 	.word	0x0500000a


	//   ....[11]....
        /*00a8*/ 	.word	0x0500000a


	//   ....[12]....
        /*00ac*/ 	.word	0x0500000a


	//   ....[13]....
        /*00b0*/ 	.word	0x0500000a


	//   ....[14]....
        /*00b4*/ 	.word	0x0500000a


	//----- nvinfo : EIATTR_COOP_GROUP_INSTR_OFFSETS
	.align		4
.L_57:
        /*00b8*/ 	.byte	0x04, 0x28
        /*00ba*/ 	.short	(.L_59 - .L_58)


	//   ....[0]....
.L_58:
        /*00bc*/ 	.word	0x000007d0


	//   ....[1]....
        /*00c0*/ 	.word	0x00000830


	//   ....[2]....
        /*00c4*/ 	.word	0x00000870


	//   ....[3]....
        /*00c8*/ 	.word	0x00000890


	//   ....[4]....
        /*00cc*/ 	.word	0x000008b0


	//   ....[5]....
        /*00d0*/ 	.word	0x000009e0


	//   ....[6]....
        /*00d4*/ 	.word	0x00000a00


	//   ....[7]....
        /*00d8*/ 	.word	0x00000a20


	//   ....[8]....
        /*00dc*/ 	.word	0x00000a40


	//   ....[9]....
        /*00e0*/ 	.word	0x00000a60


	//   ....[10]....
        /*00e4*/ 	.word	0x000015c0


	//   ....[11]....
        /*00e8*/ 	.word	0x00001630


	//   ....[12]....
        /*00ec*/ 	.word	0x000016a0


	//   ....[13]....
        /*00f0*/ 	.word	0x00001710


	//   ....[14]....
        /*00f4*/ 	.word	0x00001780


	//----- nvinfo : EIATTR_VRC_CTA_INIT_COUNT
	.align		4
.L_59:
        /*00f8*/ 	.byte	0x02, 0x4a
	.zero		1
	.zero		1


	//----- nvinfo : EIATTR_EXIT_INSTR_OFFSETS
	.align		4
        /*00fc*/ 	.byte	0x04, 0x1c
        /*00fe*/ 	.short	(.L_61 - .L_60)


	//   ....[0]....
.L_60:
        /*0100*/ 	.word	0x00000040


	//   ....[1]....
        /*0104*/ 	.word	0x00001490


	//   ....[2]....
        /*0108*/ 	.word	0x00001570


	//----- nvinfo : EIATTR_CRS_STACK_SIZE
	.align		4
.L_61:
        /*010c*/ 	.byte	0x04, 0x1e
        /*010e*/ 	.short	(.L_63 - .L_62)
.L_62:
        /*0110*/ 	.word	0x00000000


	//----- nvinfo : EIATTR_CBANK_PARAM_SIZE
	.align		4
.L_63:
        /*0114*/ 	.byte	0x03, 0x19
        /*0116*/ 	.short	0x0024


	//----- nvinfo : EIATTR_PARAM_CBANK
	.align		4
        /*0118*/ 	.byte	0x04, 0x0a
        /*011a*/ 	.short	(.L_65 - .L_64)
	.align		4
.L_64:
        /*011c*/ 	.word	index@(.nv.constant0._Z24row_rmsnorm_f32_dim_simdPfS_S_iif)
        /*0120*/ 	.short	0x0380
        /*0122*/ 	.short	0x0024


	//----- nvinfo : EIATTR_SW_WAR
	.align		4
.L_65:
        /*0124*/ 	.byte	0x04, 0x36
        /*0126*/ 	.short	(.L_67 - .L_66)
.L_66:
        /*0128*/ 	.word	0x00000008
.L_67:


//--------------------- .nv.callgraph             --------------------------
	.section	.nv.callgraph,"",@"SHT_CUDA_CALLGRAPH"
	.align	4
	.sectionentsize	8
	.align		4
        /*0000*/ 	.word	0x00000000
	.align		4
        /*0004*/ 	.word	0xffffffff
	.align		4
        /*0008*/ 	.word	0x00000000
	.align		4
        /*000c*/ 	.word	0xfffffffe
	.align		4
        /*0010*/ 	.word	0x00000000
	.align		4
        /*0014*/ 	.word	0xfffffffd
	.align		4
        /*0018*/ 	.word	0x00000000
	.align		4
        /*001c*/ 	.word	0xfffffffc


//--------------------- .text._Z19row_rmsnorm_f32_dimPfS_S_iif --------------------------
	.section	.text._Z19row_rmsnorm_f32_dimPfS_S_iif,"ax",@progbits
	.align	128
        .global         _Z19row_rmsnorm_f32_dimPfS_S_iif
        .type           _Z19row_rmsnorm_f32_dimPfS_S_iif,@function
        .size           _Z19row_rmsnorm_f32_dimPfS_S_iif,(.L_x_56 - _Z19row_rmsnorm_f32_dimPfS_S_iif)
        .other          _Z19row_rmsnorm_f32_dimPfS_S_iif,@"STO_CUDA_ENTRY STV_DEFAULT"
_Z19row_rmsnorm_f32_dimPfS_S_iif:
.text._Z19row_rmsnorm_f32_dimPfS_S_iif:
[----:B------:R-:W-:Y:S08]  /*0000*/  LDC R1, c[0x0][0x37c] ;  /* 0x0000df00ff017b82 */ /* 0x000ff00000000800 */
[----:B------:R-:W0:Y:S08]  /*0010*/  S2UR UR4, SR_CTAID.X ;  /* 0x00000000000479c3 */ /* 0x000e300000002500 */
[----:B------:R-:W0:Y:S02]  /*0020*/  LDC R0, c[0x0][0x398] ;  /* 0x0000e600ff007b82 */ /* 0x000e240000000800 */
[----:B0-----:R-:W-:-:S13]  /*0030*/  ISETP.LE.AND P0, PT, R0, UR4, PT ;  /* 0x0000000400007c0c */ /* 0x001fda000bf03270 */
[----:B------:R-:W-:Y:S05]  /*0040*/  @P0 EXIT ;  /* 0x000000000000094d */ /* 0x000fea0003800000 */
[----:B------:R-:W0:Y:S01]  /*0050*/  S2R R7, SR_TID.X ;  /* 0x0000000000077919 */ /* 0x000e220000002100 */
[----:B------:R-:W1:Y:S01]  /*0060*/  LDC R6, c[0x0][0x39c] ;  /* 0x0000e700ff067b82 */ /* 0x000e620000000800 */
[----:B------:R-:W2:Y:S01]  /*0070*/  LDCU.64 UR6, c[0x0][0x358] ;  /* 0x00006b00ff0677ac */ /* 0x000ea20008000a00 */
[----:B------:R-:W-:Y:S01]  /*0080*/  BSSY.RECONVERGENT B0, `(.L_x_0) ;  /* 0x0000010000007945 */ /* 0x000fe20003800200 */
[----:B------:R-:W-:-:S05]  /*0090*/  IMAD.MOV.U32 R0, RZ, RZ, RZ ;  /* 0x000000ffff007224 */ /* 0x000fca00078e00ff */
[----:B------:R-:W3:Y:S01]  /*00a0*/  LDC.64 R4, c[0x0][0x380] ;  /* 0x0000e000ff047b82 */ /* 0x000ee20000000a00 */
[----:B-1----:R-:W-:Y:S01]  /*00b0*/  IMAD R2, R6, UR4, RZ ;  /* 0x0000000406027c24 */ /* 0x002fe2000f8e02ff */
[----:B0-----:R-:W-:-:S03]  /*00c0*/  ISETP.GE.AND P0, PT, R7, R6, PT ;  /* 0x000000060700720c */ /* 0x001fc60003f06270 */
[----:B---3--:R-:W-:-:S10]  /*00d0*/  IMAD.WIDE R4, R2, 0x4, R4 ;  /* 0x0000000402047825 */ /* 0x008fd400078e0204 */
[----:B--2---:R-:W-:Y:S05]  /*00e0*/  @P0 BRA `(.L_x_1) ;  /* 0x0000000000240947 */ /* 0x004fea0003800000 */
[----:B------:R-:W0:Y:S01]  /*00f0*/  LDC R10, c[0x0][0x360] ;  /* 0x0000d800ff0a7b82 */ /* 0x000e220000000800 */
[----:B------:R-:W-:Y:S02]  /*0100*/  IMAD.MOV.U32 R0, RZ, RZ, RZ ;  /* 0x000000ffff007224 */ /* 0x000fe400078e00ff */
[----:B------:R-:W-:-:S07]  /*0110*/  IMAD.MOV.U32 R3, RZ, RZ, R7 ;  /* 0x000000ffff037224 */ /* 0x000fce00078e0007 */
.L_x_2:
[----:B------:R-:W-:-:S06]  /*0120*/  IMAD.WIDE R8, R3, 0x4, R4 ;  /* 0x0000000403087825 */ /* 0x000fcc00078e0204 */
[----:B------:R-:W2:Y:S01]  /*0130*/  LDG.E R9, desc[UR6][R8.64] ;  /* 0x0000000608097981 */ /* 0x000ea2000c1e1900 */
[----:B0-----:R-:W-:-:S05]  /*0140*/  IMAD.IADD R3, R10, 0x1, R3 ;  /* 0x000000010a037824 */ /* 0x001fca00078e0203 */
[----:B------:R-:W-:Y:S01]  /*0150*/  ISETP.GE.AND P0, PT, R3, R6, PT ;  /* 0x000000060300720c */ /* 0x000fe20003f06270 */
[----:B--2---:R-:W-:-:S12]  /*0160*/  FFMA R0, R9, R9, R0 ;  /* 0x0000000909007223 */ /* 0x004fd80000000000 */
[----:B------:R-:W-:Y:S05]  /*0170*/  @!P0 BRA `(.L_x_2) ;  /* 0xfffffffc00e88947 */ /* 0x000fea000383ffff */
.L_x_1:
[----:B------:R-:W-:Y:S05]  /*0180*/  BSYNC.RECONVERGENT B0 ;  /* 0x0000000000007941 */ /* 0x000fea0003800200 */
.L_x_0:
[----:B------:R-:W0:Y:S01]  /*0190*/  SHFL.DOWN PT, R3, R0, 0x10, 0x1f ;  /* 0x0a001f0000037f89 */ /* 0x000e2200000e0000 */
[----:B------:R-:W-:-:S13]  /*01a0*/  LOP3.LUT P0, RZ, R7, 0x1f, RZ, 0xc0, !PT ;  /* 0x0000001f07ff7812 */ /* 0x000fda000780c0ff */
[----:B------:R-:W1:Y:S01]  /*01b0*/  @!P0 S2R R13, SR_CgaCtaId ;  /* 0x00000000000d8919 */ /* 0x000e620000008800 */
[----:B0-----:R-:W-:Y:S01]  /*01c0*/  FADD R3, R3, R0 ;  /* 0x0000000003037221 */ /* 0x001fe20000000000 */
[----:B------:R-:W-:-:S04]  /*01d0*/  @!P0 MOV R0, 0x400 ;  /* 0x0000040000008802 */ /* 0x000fc80000000f00 */
[----:B------:R-:W0:Y:S01]  /*01e0*/  SHFL.DOWN PT, R8, R3, 0x8, 0x1f ;  /* 0x09001f0003087f89 */ /* 0x000e2200000e0000 */
[----:B------:R-:W-:-:S04]  /*01f0*/  @!P0 IADD3 R0, PT, PT, R0, 0x4, RZ ;  /* 0x0000000400008810 */ /* 0x000fc80007ffe0ff */
[----:B-1----:R-:W-:-:S04]  /*0200*/  @!P0 LEA R0, R13, R0, 0x18 ;  /* 0x000000000d008211 */ /* 0x002fc800078ec0ff */
[----:B------:R-:W-:Y:S01]  /*0210*/  @!P0 LEA.HI R0, R7, R0, RZ, 0x1d ;  /* 0x0000000007008211 */ /* 0x000fe200078fe8ff */
[----:B0-----:R-:W-:-:S05]  /*0220*/  FADD R8, R3, R8 ;  /* 0x0000000803087221 */ /* 0x001fca0000000000 */
[----:B------:R-:W0:Y:S02]  /*0230*/  SHFL.DOWN PT, R9, R8, 0x4, 0x1f ;  /* 0x08801f0008097f89 */ /* 0x000e2400000e0000 */
[----:B0-----:R-:W-:-:S05]  /*0240*/  FADD R9, R8, R9 ;  /* 0x0000000908097221 */ /* 0x001fca0000000000 */
[----:B------:R-:W0:Y:S02]  /*0250*/  SHFL.DOWN PT, R10, R9, 0x2, 0x1f ;  /* 0x08401f00090a7f89 */ /* 0x000e2400000e0000 */
[----:B0-----:R-:W-:-:S05]  /*0260*/  FADD R10, R9, R10 ;  /* 0x0000000a090a7221 */ /* 0x001fca0000000000 */
[----:B------:R-:W0:Y:S02]  /*0270*/  SHFL.DOWN PT, R11, R10, 0x1, 0x1f ;  /* 0x08201f000a0b7f89 */ /* 0x000e2400000e0000 */
[----:B0-----:R-:W-:-:S05]  /*0280*/  FADD R11, R10, R11 ;  /* 0x0000000b0a0b7221 */ /* 0x001fca0000000000 */
[----:B------:R0:W-:Y:S01]  /*0290*/  @!P0 STS [R0], R11 ;  /* 0x0000000b00008388 */ /* 0x0001e20000000800 */
[----:B------:R-:W-:Y:S01]  /*02a0*/  BAR.SYNC.DEFER_BLOCKING 0x0 ;  /* 0x0000000000007b1d */ /* 0x000fe20000010000 */
[----:B------:R-:W-:-:S13]  /*02b0*/  ISETP.GT.U32.AND P0, PT, R7, 0x1f, PT ;  /* 0x0000001f0700780c */ /* 0x000fda0003f04070 */
[----:B0-----:R-:W-:Y:S05]  /*02c0*/  @P0 BRA `(.L_x_3) ;  /* 0x0000000000700947 */ /* 0x001fea0003800000 */
[----:B------:R-:W0:Y:S02]  /*02d0*/  LDCU UR4, c[0x0][0x360] ;  /* 0x00006c00ff0477ac */ /* 0x000e240008000800 */
[----:B0-----:R-:W-:-:S04]  /*02e0*/  UIADD3 UR4, UPT, UPT, UR4, 0x1f, URZ ;  /* 0x0000001f04047890 */ /* 0x001fc8000fffe0ff */
[----:B------:R-:W-:-:S06]  /*02f0*/  USHF.R.U32.HI UR4, URZ, 0x5, UR4 ;  /* 0x00000005ff047899 */ /* 0x000fcc0008011604 */
[----:B------:R-:W-:Y:S01]  /*0300*/  ISETP.GE.U32.AND P0, PT, R7, UR4, PT ;  /* 0x0000000407007c0c */ /* 0x000fe2000bf06070 */
[----:B------:R-:W-:-:S12]  /*0310*/  UMOV UR4, 0xffffffff ;  /* 0xffffffff00047882 */ /* 0x000fd80000000000 */
[----:B------:R-:W0:Y:S01]  /*0320*/  @!P0 S2R R3, SR_CgaCtaId ;  /* 0x0000000000038919 */ /* 0x000e220000008800 */
[----:B------:R-:W-:-:S05]  /*0330*/  @!P0 MOV R0, 0x400 ;  /* 0x0000040000008802 */ /* 0x000fca0000000f00 */
[----:B------:R-:W-:-:S05]  /*0340*/  @!P0 VIADD R0, R0, 0x4 ;  /* 0x0000000400008836 */ /* 0x000fca0000000000 */
[----:B0-----:R-:W-:Y:S01]  /*0350*/  @!P0 LEA R8, R3, R0, 0x18 ;  /* 0x0000000003088211 */ /* 0x001fe200078ec0ff */
[----:B------:R-:W-:-:S04]  /*0360*/  IMAD.MOV.U32 R0, RZ, RZ, RZ ;  /* 0x000000ffff007224 */ /* 0x000fc800078e00ff */
[----:B------:R-:W-:-:S05]  /*0370*/  @!P0 IMAD R3, R7, 0x4, R8 ;  /* 0x0000000407038824 */ /* 0x000fca00078e0208 */
[----:B------:R0:W1:Y:S01]  /*0380*/  @!P0 LDS R0, [R3] ;  /* 0x0000000003008984 */ /* 0x0000620000000800 */
[----:B------:R-:W-:Y:S05]  /*0390*/  BRA.DIV UR4, `(.L_x_4) ;  /* 0x0000000204f47947 */ /* 0x000fea000b800000 */
[----:B01----:R-:W0:Y:S02]  /*03a0*/  SHFL.DOWN PT, R3, R0, 0x10, 0x1f ;  /* 0x0a001f0000037f89 */ /* 0x003e2400000e0000 */
[----:B0-----:R-:W-:-:S05]  /*03b0*/  FADD R3, R3, R0 ;  /* 0x0000000003037221 */ /* 0x001fca0000000000 */
[----:B------:R-:W0:Y:S02]  /*03c0*/  SHFL.DOWN PT, R8, R3, 0x8, 0x1f ;  /* 0x09001f0003087f89 */ /* 0x000e2400000e0000 */
[----:B0-----:R-:W-:-:S05]  /*03d0*/  FADD R8, R3, R8 ;  /* 0x0000000803087221 */ /* 0x001fca0000000000 */
[----:B------:R-:W0:Y:S02]  /*03e0*/  SHFL.DOWN PT, R9, R8, 0x4, 0x1f ;  /* 0x08801f0008097f89 */ /* 0x000e2400000e0000 */
[----:B0-----:R-:W-:-:S05]  /*03f0*/  FADD R9, R8, R9 ;  /* 0x0000000908097221 */ /* 0x001fca0000000000 */
[----:B------:R-:W0:Y:S02]  /*0400*/  SHFL.DOWN PT, R10, R9, 0x2, 0x1f ;  /* 0x08401f00090a7f89 */ /* 0x000e2400000e0000 */
[----:B0-----:R-:W-:-:S05]  /*0410*/  FADD R10, R9, R10 ;  /* 0x0000000a090a7221 */ /* 0x001fca0000000000 */
[----:B------:R0:W1:Y:S02]  /*0420*/  SHFL.DOWN PT, R11, R10, 0x1, 0x1f ;  /* 0x08201f000a0b7f89 */ /* 0x00006400000e0000 */
.L_x_12:
[----:B------:R-:W-:Y:S01]  /*0430*/  ISETP.NE.AND P0, PT, R7, RZ, PT ;  /* 0x000000ff0700720c */ /* 0x000fe20003f05270 */
[----:B-1----:R-:W-:-:S12]  /*0440*/  FADD R11, R10, R11 ;  /* 0x0000000b0a0b7221 */ /* 0x002fd80000000000 */
[----:B------:R-:W1:Y:S01]  /*0450*/  @!P0 S2R R3, SR_CgaCtaId ;  /* 0x0000000000038919 */ /* 0x000e620000008800 */
[----:B------:R-:W-:-:S04]  /*0460*/  @!P0 MOV R0, 0x400 ;  /* 0x0000040000008802 */ /* 0x000fc80000000f00 */
[----:B-1----:R-:W-:-:S05]  /*0470*/  @!P0 LEA R0, R3, R0, 0x18 ;  /* 0x0000000003008211 */ /* 0x002fca00078ec0ff */
[----:B------:R1:W-:Y:S02]  /*0480*/  @!P0 STS [R0], R11 ;  /* 0x0000000b00008388 */ /* 0x0003e40000000800 */
.L_x_3:
[----:B------:R-:W-:Y:S05]  /*0490*/  WARPSYNC.ALL ;  /* 0x0000000000007948 */ /* 0x000fea0003800000 */
[-C--:B------:R-:W-:Y:S01]  /*04a0*/  ISETP.GE.AND P2, PT, R7, R6.reuse, PT ;  /* 0x000000060700720c */ /* 0x080fe20003f46270 */
[----:B------:R-:W2:Y:S08]  /*04b0*/  S2UR UR5, SR_CgaCtaId ;  /* 0x00000000000579c3 */ /* 0x000eb00000008800 */
[----:B------:R-:W-:Y:S01]  /*04c0*/  BAR.SYNC.DEFER_BLOCKING 0x0 ;  /* 0x0000000000007b1d */ /* 0x000fe20000010000 */
[----:B------:R-:W-:-:S05]  /*04d0*/  I2FP.F32.S32 R3, R6 ;  /* 0x0000000600037245 */ /* 0x000fca0000201400 */
[----:B------:R-:W-:Y:S01]  /*04e0*/  UMOV UR4, 0x400 ;  /* 0x0000040000047882 */ /* 0x000fe20000000000 */
[----:B------:R-:W3:Y:S01]  /*04f0*/  MUFU.RCP R6, R3 ;  /* 0x0000000300067308 */ /* 0x000ee20000001000 */
[----:B--2---:R-:W-:Y:S01]  /*0500*/  ULEA UR4, UR5, UR4, 0x18 ;  /* 0x0000000405047291 */ /* 0x004fe2000f8ec0ff */
[----:B---3--:R-:W-:-:S04]  /*0510*/  FFMA R9, -R3, R6, 1 ;  /* 0x3f80000003097423 */ /* 0x008fc80000000106 */
[----:B------:R-:W-:-:S04]  /*0520*/  FFMA R9, R6, R9, R6 ;  /* 0x0000000906097223 */ /* 0x000fc80000000006 */
[----:B-1----:R-:W1:Y:S02]  /*0530*/  LDS R0, [UR4] ;  /* 0x00000004ff007984 */ /* 0x002e640008000800 */
[----:B-1----:R-:W1:Y:S01]  /*0540*/  FCHK P0, R0, R3 ;  /* 0x0000000300007302 */ /* 0x002e620000000000 */
[----:B------:R-:W-:-:S04]  /*0550*/  FFMA R6, R0, R9, RZ ;  /* 0x0000000900067223 */ /* 0x000fc800000000ff */
[----:B------:R-:W-:-:S04]  /*0560*/  FFMA R8, -R3, R6, R0 ;  /* 0x0000000603087223 */ /* 0x000fc80000000100 */
[----:B------:R-:W-:Y:S01]  /*0570*/  FFMA R6, R9, R8, R6 ;  /* 0x0000000809067223 */ /* 0x000fe20000000006 */
[----:B-1----:R-:W-:Y:S06]  /*0580*/  @!P0 BRA `(.L_x_5) ;  /* 0x00000000000c8947 */ /* 0x002fec0003800000 */
[----:B------:R-:W-:-:S07]  /*0590*/  MOV R6, 0x5b0 ;  /* 0x000005b000067802 */ /* 0x000fce0000000f00 */
[----:B0-----:R-:W-:Y:S05]  /*05a0*/  CALL.REL.NOINC `($__internal_0_$__cuda_sm3x_div_rn_noftz_f32_slowpath) ;  /* 0x0000000000fc7944 */ /* 0x001fea0003c00000 */
[----:B------:R-:W-:-:S07]  /*05b0*/  IMAD.MOV.U32 R6, RZ, RZ, R0 ;  /* 0x000000ffff067224 */ /* 0x000fce00078e0000 */
.L_x_5:
[----:B------:R-:W1:Y:S02]  /*05c0*/  LDCU UR4, c[0x0][0x3a0] ;  /* 0x00007400ff0477ac */ /* 0x000e640008000800 */
[----:B-1----:R-:W-:Y:S01]  /*05d0*/  FADD R6, R6, UR4 ;  /* 0x0000000406067e21 */ /* 0x002fe20008000000 */
[----:B------:R-:W-:Y:S06]  /*05e0*/  @P2 EXIT ;  /* 0x000000000000294d */ /* 0x000fec0003800000 */
[C---:B------:R-:W-:Y:S01]  /*05f0*/  FSETP.GEU.AND P0, PT, |R6|.reuse, 1.175494350822287508e-38, PT ;  /* 0x008000000600780b */ /* 0x040fe20003f0e200 */
[----:B------:R-:W1:Y:S01]  /*0600*/  LDC.64 R8, c[0x0][0x388] ;  /* 0x0000e200ff087b82 */ /* 0x000e620000000a00 */
[----:B------:R-:W2:Y:S01]  /*0610*/  LDCU UR4, c[0x0][0x360] ;  /* 0x00006c00ff0477ac */ /* 0x000ea20008000800 */
[----:B------:R-:W3:Y:S01]  /*0620*/  LDCU UR5, c[0x0][0x39c] ;  /* 0x00007380ff0577ac */ /* 0x000ee20008000800 */
[----:B------:R-:W4:Y:S09]  /*0630*/  LDCU.64 UR8, c[0x0][0x390] ;  /* 0x00007200ff0877ac */ /* 0x000f320008000a00 */
[----:B------:R-:W-:-:S04]  /*0640*/  @!P0 FMUL R6, R6, 16777216 ;  /* 0x4b80000006068820 */ /* 0x000fc80000400000 */
[----:B------:R-:W5:Y:S02]  /*0650*/  MUFU.RSQ R0, R6 ;  /* 0x0000000600007308 */ /* 0x000f640000001400 */
[----:B--2345:R-:W-:-:S07]  /*0660*/  @!P0 FMUL R0, R0, 4096 ;  /* 0x4580000000008820 */ /* 0x03cfce0000400000 */
.L_x_6:
[----:B0-----:R-:W-:-:S04]  /*0670*/  IMAD.WIDE R10, R7, 0x4, R4 ;  /* 0x00000004070a7825 */ /* 0x001fc800078e0204 */
[C---:B-1----:R-:W-:Y:S02]  /*0680*/  IMAD.WIDE R12, R7.reuse, 0x4, R8 ;  /* 0x00000004070c7825 */ /* 0x042fe400078e0208 */
[----:B--2---:R-:W2:Y:S04]  /*0690*/  LDG.E R10, desc[UR6][R10.64] ;  /* 0x000000060a0a7981 */ /* 0x004ea8000c1e1900 */
[----:B------:R-:W2:Y:S01]  /*06a0*/  LDG.E R13, desc[UR6][R12.64] ;  /* 0x000000060c0d7981 */ /* 0x000ea2000c1e1900 */
[----:B------:R-:W-:Y:S02]  /*06b0*/  SHF.R.S32.HI R3, RZ, 0x1f, R7 ;  /* 0x0000001fff037819 */ /* 0x000fe40000011407 */
[----:B------:R-:W-:Y:S02]  /*06c0*/  IADD3 R6, P0, PT, R2, R7, RZ ;  /* 0x0000000702067210 */ /* 0x000fe40007f1e0ff */
[----:B------:R-:W-:-:S02]  /*06d0*/  IADD3 R7, PT, PT, R7, UR4, RZ ;  /* 0x0000000407077c10 */ /* 0x000fc4000fffe0ff */
[----:B------:R-:W-:Y:S02]  /*06e0*/  LEA.HI.X.SX32 R15, R2, R3, 0x1, P0 ;  /* 0x00000003020f7211 */ /* 0x000fe400000f0eff */
[----:B------:R-:W-:-:S04]  /*06f0*/  LEA R14, P0, R6, UR8, 0x2 ;  /* 0x00000008060e7c11 */ /* 0x000fc8000f8010ff */
[----:B------:R-:W-:Y:S02]  /*0700*/  LEA.HI.X R15, R6, UR9, R15, 0x2, P0 ;  /* 0x00000009060f7c11 */ /* 0x000fe400080f140f */
[----:B------:R-:W-:Y:S01]  /*0710*/  ISETP.GE.AND P0, PT, R7, UR5, PT ;  /* 0x0000000507007c0c */ /* 0x000fe2000bf06270 */
[----:B--2---:R-:W-:-:S04]  /*0720*/  FMUL R3, R10, R13 ;  /* 0x0000000d0a037220 */ /* 0x004fc80000400000 */
[----:B------:R-:W-:-:S05]  /*0730*/  FMUL R3, R0, R3 ;  /* 0x0000000300037220 */ /* 0x000fca0000400000 */
[----:B------:R2:W-:Y:S03]  /*0740*/  STG.E desc[UR6][R14.64], R3 ;  /* 0x000000030e007986 */ /* 0x0005e6000c101906 */
[----:B------:R-:W-:Y:S05]  /*0750*/  @!P0 BRA `(.L_x_6) ;  /* 0xfffffffc00c48947 */ /* 0x000fea000383ffff */
[----:B------:R-:W-:Y:S05]  /*0760*/  EXIT ;  /* 0x000000000000794d */ /* 0x000fea0003800000 */
.L_x_4:
[----:B------:R-:W-:Y:S02]  /*0770*/  IMAD.MOV.U32 R13, RZ, RZ, 0x10 ;  /* 0x00000010ff0d7424 */ /* 0x000fe400078e00ff */
[----:B------:R-:W-:Y:S02]  /*0780*/  IMAD.MOV.U32 R15, RZ, RZ, 0x1f ;  /* 0x0000001fff0f7424 */ /* 0x000fe400078e00ff */
[----:B------:R-:W-:-:S07]  /*0790*/  IMAD.MOV.U32 R12, RZ, RZ, -0x1 ;  /* 0xffffffffff0c7424 */ /* 0x000fce00078e00ff */
[----:B01----:R-:W-:Y:S05]  /*07a0*/  WARPSYNC.COLLECTIVE R12, `(.L_x_7) ;  /* 0x000000000c087348 */ /* 0x003fea0003c00000 */
[----:B-1----:R1:W2:Y:S02]  /*07b0*/  SHFL.DOWN P0, R11, R0, R13, R15 ;  /* 0x0800000d000b7389 */ /* 0x0022a4000000000f */
[----:B012---:R-:W-:Y:S05]  /*07c0*/  ENDCOLLECTIVE ;  /* 0x000000000000791b */ /* 0x007fea0003800000 */
.L_x_7:
[----:B------:R-:W-:Y:S01]  /*07d0*/  IMAD.MOV.U32 R13, RZ, RZ, 0x8 ;  /* 0x00000008ff0d7424 */ /* 0x000fe200078e00ff */
[----:B------:R-:W-:-:S05]  /*07e0*/  MOV R3, R11 ;  /* 0x0000000b00037202 */ /* 0x000fca0000000f00 */
[----:B------:R-:W-:-:S04]  /*07f0*/  FADD R3, R3, R0 ;  /* 0x0000000003037221 */ /* 0x000fc80000000000 */
[----:B------:R-:W-:-:S07]  /*0800*/  IMAD.MOV.U32 R0, RZ, RZ, R3 ;  /* 0x000000ffff007224 */ /* 0x000fce00078e0003 */
[----:B------:R-:W-:Y:S05]  /*0810*/  WARPSYNC.COLLECTIVE R12, `(.L_x_8) ;  /* 0x000000000c087348 */ /* 0x000fea0003c00000 */
[----:B------:R0:W1:Y:S02]  /*0820*/  SHFL.DOWN P0, R11, R0, R13, R15 ;  /* 0x0800000d000b7389 */ /* 0x000064000000000f */
[----:B01----:R-:W-:Y:S05]  /*0830*/  ENDCOLLECTIVE ;  /* 0x000000000000791b */ /* 0x003fea0003800000 */
.L_x_8:
[----:B------:R-:W-:Y:S02]  /*0840*/  IMAD.MOV.U32 R13, RZ, RZ, 0x4 ;  /* 0x00000004ff0d7424 */ /* 0x000fe400078e00ff */
[----:B------:R-:W-:-:S04]  /*0850*/  IMAD.MOV.U32 R8, RZ, RZ, R11 ;  /* 0x000000ffff087224 */ /* 0x000fc800078e000b */
[----:B------:R-:W-:-:S05]  /*0860*/  FADD R8, R3, R8 ;  /* 0x0000000803087221 */ /* 0x000fca0000000000 */
[----:B------:R-:W-:-:S07]  /*0870*/  MOV R0, R8 ;  /* 0x0000000800007202 */ /* 0x000fce0000000f00 */
[----:B------:R-:W-:Y:S05]  /*0880*/  WARPSYNC.COLLECTIVE R12, `(.L_x_9) ;  /* 0x000000000c087348 */ /* 0x000fea0003c00000 */
[----:B------:R0:W1:Y:S02]  /*0890*/  SHFL.DOWN P0, R11, R0, R13, R15 ;  /* 0x0800000d000b7389 */ /* 0x000064000000000f */
[----:B01----:R-:W-:Y:S05]  /*08a0*/  ENDCOLLECTIVE ;  /* 0x000000000000791b */ /* 0x003fea0003800000 */
.L_x_9:
[----:B------:R-:W-:Y:S02]  /*08b0*/  HFMA2 R13, -RZ, RZ, 0, 1.1920928955078125e-07 ;  /* 0x00000002ff0d7431 */ /* 0x000fe400000001ff */
[----:B------:R-:W-:-:S04]  /*08c0*/  IMAD.MOV.U32 R9, RZ, RZ, R11 ;  /* 0x000000ffff097224 */ /* 0x000fc800078e000b */
[----:B------:R-:W-:-:S04]  /*08d0*/  FADD R9, R8, R9 ;  /* 0x0000000908097221 */ /* 0x000fc80000000000 */
[----:B------:R-:W-:-:S07]  /*08e0*/  IMAD.MOV.U32 R0, RZ, RZ, R9 ;  /* 0x000000ffff007224 */ /* 0x000fce00078e0009 */
[----:B------:R-:W-:Y:S05]  /*08f0*/  WARPSYNC.COLLECTIVE R12, `(.L_x_10) ;  /* 0x000000000c087348 */ /* 0x000fea0003c00000 */
[----:B------:R0:W1:Y:S02]  /*0900*/  SHFL.DOWN P0, R11, R0, R13, R15 ;  /* 0x0800000d000b7389 */ /* 0x000064000000000f */
[----:B01----:R-:W-:Y:S05]  /*0910*/  ENDCOLLECTIVE ;  /* 0x000000000000791b */ /* 0x003fea0003800000 */
.L_x_10:
[----:B------:R-:W-:Y:S02]  /*0920*/  IMAD.MOV.U32 R13, RZ, RZ, 0x1 ;  /* 0x00000001ff0d7424 */ /* 0x000fe400078e00ff */
[----:B------:R-:W-:-:S04]  /*0930*/  IMAD.MOV.U32 R10, RZ, RZ, R11 ;  /* 0x000000ffff0a7224 */ /* 0x000fc800078e000b */
[----:B------:R-:W-:-:S04]  /*0940*/  FADD R10, R9, R10 ;  /* 0x0000000a090a7221 */ /* 0x000fc80000000000 */
[----:B------:R-:W-:-:S07]  /*0950*/  IMAD.MOV.U32 R0, RZ, RZ, R10 ;  /* 0x000000ffff007224 */ /* 0x000fce00078e000a */
[----:B------:R-:W-:Y:S05]  /*0960*/  WARPSYNC.COLLECTIVE R12, `(.L_x_11) ;  /* 0x000000000c087348 */ /* 0x000fea0003c00000 */
[----:B------:R0:W1:Y:S02]  /*0970*/  SHFL.DOWN P0, R11, R0, R13, R15 ;  /* 0x0800000d000b7389 */ /* 0x000064000000000f */
[----:B01----:R-:W-:Y:S05]  /*0980*/  ENDCOLLECTIVE ;  /* 0x000000000000791b */ /* 0x003fea0003800000 */
.L_x_11:
[----:B------:R-:W-:Y:S05]  /*0990*/  BRA `(.L_x_12) ;  /* 0xfffffff800a47947 */ /* 0x000fea000383ffff */
        .weak           $__internal_0_$__cuda_sm3x_div_rn_noftz_f32_slowpath
        .type           $__internal_0_$__cuda_sm3x_div_rn_noftz_f32_slowpath,@function
        .size           $__internal_0_$__cuda_sm3x_div_rn_noftz_f32_slowpath,(.L_x_56 - $__internal_0_$__cuda_sm3x_div_rn_noftz_f32_slowpath)
$__internal_0_$__cuda_sm3x_div_rn_noftz_f32_slowpath:
[--C-:B------:R-:W-:Y:S01]  /*09a0*/  SHF.R.U32.HI R9, RZ, 0x17, R3.reuse ;  /* 0x00000017ff097819 */ /* 0x100fe20000011603 */
[--C-:B------:R-:W-:Y:S01]  /*09b0*/  IMAD.MOV.U32 R11, RZ, RZ, R0.reuse ;  /* 0x000000ffff0b7224 */ /* 0x100fe200078e0000 */
[----:B------:R-:W-:Y:S01]  /*09c0*/  SHF.R.U32.HI R8, RZ, 0x17, R0 ;  /* 0x00000017ff087819 */ /* 0x000fe20000011600 */
[----:B------:R-:W-:Y:S01]  /*09d0*/  IMAD.MOV.U32 R12, RZ, RZ, R3 ;  /* 0x000000ffff0c7224 */ /* 0x000fe200078e0003 */
[----:B------:R-:W-:Y:S02]  /*09e0*/  LOP3.LUT R9, R9, 0xff, RZ, 0xc0, !PT ;  /* 0x000000ff09097812 */ /* 0x000fe400078ec0ff */
[----:B------:R-:W-:Y:S02]  /*09f0*/  LOP3.LUT R10, R8, 0xff, RZ, 0xc0, !PT ;  /* 0x000000ff080a7812 */ /* 0x000fe400078ec0ff */
[----:B------:R-:W-:-:S03]  /*0a00*/  IADD3 R14, PT, PT, R9, -0x1, RZ ;  /* 0xffffffff090e7810 */ /* 0x000fc60007ffe0ff */
[----:B------:R-:W-:Y:S01]  /*0a10*/  VIADD R13, R10, 0xffffffff ;  /* 0xffffffff0a0d7836 */ /* 0x000fe20000000000 */
[----:B------:R-:W-:-:S04]  /*0a20*/  ISETP.GT.U32.AND P0, PT, R14, 0xfd, PT ;  /* 0x000000fd0e00780c */ /* 0x000fc80003f04070 */
[----:B------:R-:W-:-:S13]  /*0a30*/  ISETP.GT.U32.OR P0, PT, R13, 0xfd, P0 ;  /* 0x000000fd0d00780c */ /* 0x000fda0000704470 */
[----:B------:R-:W-:Y:S01]  /*0a40*/  @!P0 MOV R8, RZ ;  /* 0x000000ff00088202 */ /* 0x000fe20000000f00 */
[----:B------:R-:W-:Y:S06]  /*0a50*/  @!P0 BRA `(.L_x_13) ;  /* 0x00000000005c8947 */ /* 0x000fec0003800000 */
[----:B------:R-:W-:Y:S02]  /*0a60*/  FSETP.GTU.FTZ.AND P0, PT, |R0|, +INF , PT ;  /* 0x7f8000000000780b */ /* 0x000fe40003f1c200 */
[----:B------:R-:W-:-:S04]  /*0a70*/  FSETP.GTU.FTZ.AND P1, PT, |R3|, +INF , PT ;  /* 0x7f8000000300780b */ /* 0x000fc80003f3c200 */
[----:B------:R-:W-:-:S13]  /*0a80*/  PLOP3.LUT P0, PT, P0, P1, PT, 0xf8, 0x8f ;  /* 0x00000000008f781c */ /* 0x000fda0000703f70 */
[----:B------:R-:W-:Y:S05]  /*0a90*/  @P0 BRA `(.L_x_14) ;  /* 0x0000000400440947 */ /* 0x000fea0003800000 */
[----:B------:R-:W-:-:S13]  /*0aa0*/  LOP3.LUT P0, RZ, R12, 0x7fffffff, R11, 0xc8, !PT ;  /* 0x7fffffff0cff7812 */ /* 0x000fda000780c80b */
[----:B------:R-:W-:Y:S05]  /*0ab0*/  @!P0 BRA `(.L_x_15) ;  /* 0x0000000400348947 */ /* 0x000fea0003800000 */
[C---:B------:R-:W-:Y:S02]  /*0ac0*/  FSETP.NEU.FTZ.AND P3, PT, |R0|.reuse, +INF , PT ;  /* 0x7f8000000000780b */ /* 0x040fe40003f7d200 */
[----:B------:R-:W-:Y:S02]  /*0ad0*/  FSETP.NEU.FTZ.AND P1, PT, |R3|, +INF , PT ;  /* 0x7f8000000300780b */ /* 0x000fe40003f3d200 */
[----:B------:R-:W-:-:S11]  /*0ae0*/  FSETP.NEU.FTZ.AND P0, PT, |R0|, +INF , PT ;  /* 0x7f8000000000780b */ /* 0x000fd60003f1d200 */
[----:B------:R-:W-:Y:S05]  /*0af0*/  @!P1 BRA !P3, `(.L_x_15) ;  /* 0x0000000400249947 */ /* 0x000fea0005800000 */
[----:B------:R-:W-:-:S04]  /*0b00*/  LOP3.LUT P3, RZ, R11, 0x7fffffff, RZ, 0xc0, !PT ;  /* 0x7fffffff0bff7812 */ /* 0x000fc8000786c0ff */
[----:B------:R-:W-:-:S13]  /*0b10*/  PLOP3.LUT P1, PT, P1, P3, PT, 0x2f, 0xf2 ;  /* 0x0000000000f2781c */ /* 0x000fda0000f26577 */
[----:B------:R-:W-:Y:S05]  /*0b20*/  @P1 BRA `(.L_x_16) ;  /* 0x0000000400101947 */ /* 0x000fea0003800000 */
[----:B------:R-:W-:-:S04]  /*0b30*/  LOP3.LUT P1, RZ, R12, 0x7fffffff, RZ, 0xc0, !PT ;  /* 0x7fffffff0cff7812 */ /* 0x000fc8000782c0ff */
[----:B------:R-:W-:-:S13]  /*0b40*/  PLOP3.LUT P0, PT, P0, P1, PT, 0x2f, 0xf2 ;  /* 0x0000000000f2781c */ /* 0x000fda0000702577 */
[----:B------:R-:W-:Y:S05]  /*0b50*/  @P0 BRA `(.L_x_17) ;  /* 0x0000000000f80947 */ /* 0x000fea0003800000 */
[----:B------:R-:W-:Y:S02]  /*0b60*/  ISETP.GE.AND P0, PT, R13, RZ, PT ;  /* 0x000000ff0d00720c */ /* 0x000fe40003f06270 */
[----:B------:R-:W-:-:S11]  /*0b70*/  ISETP.GE.AND P1, PT, R14, RZ, PT ;  /* 0x000000ff0e00720c */ /* 0x000fd60003f26270 */
[----:B------:R-:W-:Y:S02]  /*0b80*/  @P0 IMAD.MOV.U32 R8, RZ, RZ, RZ ;  /* 0x000000ffff080224 */ /* 0x000fe400078e00ff */
[----:B------:R-:W-:Y:S01]  /*0b90*/  @!P0 FFMA R11, R0, 1.84467440737095516160e+19, RZ ;  /* 0x5f800000000b8823 */ /* 0x000fe200000000ff */
[----:B------:R-:W-:Y:S02]  /*0ba0*/  @!P0 IMAD.MOV.U32 R8, RZ, RZ, -0x40 ;  /* 0xffffffc0ff088424 */ /* 0x000fe400078e00ff */
[----:B------:R-:W-:Y:S02]  /*0bb0*/  @!P1 FFMA R12, R3, 1.84467440737095516160e+19, RZ ;  /* 0x5f800000030c9823 */ /* 0x000fe400000000ff */
[----:B------:R-:W-:-:S07]  /*0bc0*/  @!P1 VIADD R8, R8, 0x40 ;  /* 0x0000004008089836 */ /* 0x000fce0000000000 */
.L_x_13:
[----:B------:R-:W-:Y:S01]  /*0bd0*/  LEA R3, R9, 0xc0800000, 0x17 ;  /* 0xc080000009037811 */ /* 0x000fe200078eb8ff */
[----:B------:R-:W-:-:S03]  /*0be0*/  VIADD R10, R10, 0xffffff81 ;  /* 0xffffff810a0a7836 */ /* 0x000fc60000000000 */
[----:B------:R-:W-:Y:S01]  /*0bf0*/  IADD3 R3, PT, PT, -R3, R12, RZ ;  /* 0x0000000c03037210 */ /* 0x000fe20007ffe1ff */
[C---:B------:R-:W-:Y:S01]  /*0c00*/  IMAD R0, R10.reuse, -0x800000, R11 ;  /* 0xff8000000a007824 */ /* 0x040fe200078e020b */
[----:B------:R-:W-:Y:S02]  /*0c10*/  IADD3 R9, PT, PT, R10, 0x7f, -R9 ;  /* 0x0000007f0a097810 */ /* 0x000fe40007ffe809 */
[----:B------:R-:W0:Y:S01]  /*0c20*/  MUFU.RCP R12, R3 ;  /* 0x00000003000c7308 */ /* 0x000e220000001000 */
[----:B------:R-:W-:Y:S02]  /*0c30*/  FADD.FTZ R13, -R3, -RZ ;  /* 0x800000ff030d7221 */ /* 0x000fe40000010100 */
[----:B------:R-:W-:Y:S02]  /*0c40*/  IMAD.IADD R9, R9, 0x1, R8 ;  /* 0x0000000109097824 */ /* 0x000fe400078e0208 */
[----:B0-----:R-:W-:-:S04]  /*0c50*/  FFMA R15, R12, R13, 1 ;  /* 0x3f8000000c0f7423 */ /* 0x001fc8000000000d */
[----:B------:R-:W-:-:S04]  /*0c60*/  FFMA R14, R12, R15, R12 ;  /* 0x0000000f0c0e7223 */ /* 0x000fc8000000000c */
[----:B------:R-:W-:-:S04]  /*0c70*/  FFMA R11, R0, R14, RZ ;  /* 0x0000000e000b7223 */ /* 0x000fc800000000ff */
[----:B------:R-:W-:-:S04]  /*0c80*/  FFMA R12, R13, R11, R0 ;  /* 0x0000000b0d0c7223 */ /* 0x000fc80000000000 */
[----:B------:R-:W-:-:S04]  /*0c90*/  FFMA R11, R14, R12, R11 ;  /* 0x0000000c0e0b7223 */ /* 0x000fc8000000000b */
[----:B------:R-:W-:-:S04]  /*0ca0*/  FFMA R12, R13, R11, R0 ;  /* 0x0000000b0d0c7223 */ /* 0x000fc80000000000 */
[----:B------:R-:W-:-:S05]  /*0cb0*/  FFMA R0, R14, R12, R11 ;  /* 0x0000000c0e007223 */ /* 0x000fca000000000b */
[----:B------:R-:W-:-:S04]  /*0cc0*/  SHF.R.U32.HI R3, RZ, 0x17, R0 ;  /* 0x00000017ff037819 */ /* 0x000fc80000011600 */
[----:B------:R-:W-:-:S05]  /*0cd0*/  LOP3.LUT R3, R3, 0xff, RZ, 0xc0, !PT ;  /* 0x000000ff03037812 */ /* 0x000fca00078ec0ff */
[----:B------:R-:W-:-:S05]  /*0ce0*/  IMAD.IADD R13, R3, 0x1, R9 ;  /* 0x00000001030d7824 */ /* 0x000fca00078e0209 */
[----:B------:R-:W-:-:S04]  /*0cf0*/  IADD3 R3, PT, PT, R13, -0x1, RZ ;  /* 0xffffffff0d037810 */ /* 0x000fc80007ffe0ff */
[----:B------:R-:W-:-:S13]  /*0d00*/  ISETP.GE.U32.AND P0, PT, R3, 0xfe, PT ;  /* 0x000000fe0300780c */ /* 0x000fda0003f06070 */
[----:B------:R-:W-:Y:S05]  /*0d10*/  @!P0 BRA `(.L_x_18) ;  /* 0x0000000000808947 */ /* 0x000fea0003800000 */
[----:B------:R-:W-:-:S13]  /*0d20*/  ISETP.GT.AND P0, PT, R13, 0xfe, PT ;  /* 0x000000fe0d00780c */ /* 0x000fda0003f04270 */
[----:B------:R-:W-:Y:S05]  /*0d30*/  @P0 BRA `(.L_x_19) ;  /* 0x00000000006c0947 */ /* 0x000fea0003800000 */
[----:B------:R-:W-:-:S13]  /*0d40*/  ISETP.GE.AND P0, PT, R13, 0x1, PT ;  /* 0x000000010d00780c */ /* 0x000fda0003f06270 */
[----:B------:R-:W-:Y:S05]  /*0d50*/  @P0 BRA `(.L_x_20) ;  /* 0x0000000000980947 */ /* 0x000fea0003800000 */
[----:B------:R-:W-:Y:S02]  /*0d60*/  ISETP.GE.AND P0, PT, R13, -0x18, PT ;  /* 0xffffffe80d00780c */ /* 0x000fe40003f06270 */
[----:B------:R-:W-:-:S11]  /*0d70*/  LOP3.LUT R0, R0, 0x80000000, RZ, 0xc0, !PT ;  /* 0x8000000000007812 */ /* 0x000fd600078ec0ff */
[----:B------:R-:W-:Y:S05]  /*0d80*/  @!P0 BRA `(.L_x_20) ;  /* 0x00000000008c8947 */ /* 0x000fea0003800000 */
[CCC-:B------:R-:W-:Y:S01]  /*0d90*/  FFMA.RZ R3, R14.reuse, R12.reuse, R11.reuse ;  /* 0x0000000c0e037223 */ /* 0x1c0fe2000000c00b */
[C---:B------:R-:W-:Y:S02]  /*0da0*/  VIADD R10, R13.reuse, 0x20 ;  /* 0x000000200d0a7836 */ /* 0x040fe40000000000 */
[CCC-:B------:R-:W-:Y:S01]  /*0db0*/  FFMA.RM R8, R14.reuse, R12.reuse, R11.reuse ;  /* 0x0000000c0e087223 */ /* 0x1c0fe2000000400b */
[----:B------:R-:W-:Y:S02]  /*0dc0*/  ISETP.NE.AND P3, PT, R13, RZ, PT ;  /* 0x000000ff0d00720c */ /* 0x000fe40003f65270 */
[----:B------:R-:W-:Y:S01]  /*0dd0*/  LOP3.LUT R9, R3, 0x7fffff, RZ, 0xc0, !PT ;  /* 0x007fffff03097812 */ /* 0x000fe200078ec0ff */
[----:B------:R-:W-:Y:S01]  /*0de0*/  FFMA.RP R3, R14, R12, R11 ;  /* 0x0000000c0e037223 */ /* 0x000fe2000000800b */
[----:B------:R-:W-:Y:S01]  /*0df0*/  IMAD.MOV R11, RZ, RZ, -R13 ;  /* 0x000000ffff0b7224 */ /* 0x000fe200078e0a0d */
[----:B------:R-:W-:Y:S02]  /*0e00*/  ISETP.NE.AND P1, PT, R13, RZ, PT ;  /* 0x000000ff0d00720c */ /* 0x000fe40003f25270 */
[----:B------:R-:W-:-:S02]  /*0e10*/  LOP3.LUT R9, R9, 0x800000, RZ, 0xfc, !PT ;  /* 0x0080000009097812 */ /* 0x000fc400078efcff */
[----:B------:R-:W-:Y:S02]  /*0e20*/  FSETP.NEU.FTZ.AND P0, PT, R3, R8, PT ;  /* 0x000000080300720b */ /* 0x000fe40003f1d000 */
[----:B------:R-:W-:Y:S02]  /*0e30*/  SHF.L.U32 R10, R9, R10, RZ ;  /* 0x0000000a090a7219 */ /* 0x000fe400000006ff */
[----:B------:R-:W-:Y:S02]  /*0e40*/  SEL R8, R11, RZ, P3 ;  /* 0x000000ff0b087207 */ /* 0x000fe40001800000 */
[----:B------:R-:W-:Y:S02]  /*0e50*/  ISETP.NE.AND P1, PT, R10, RZ, P1 ;  /* 0x000000ff0a00720c */ /* 0x000fe40000f25270 */
[----:B------:R-:W-:Y:S02]  /*0e60*/  SHF.R.U32.HI R8, RZ, R8, R9 ;  /* 0x00000008ff087219 */ /* 0x000fe40000011609 */
[----:B------:R-:W-:-:S02]  /*0e70*/  PLOP3.LUT P0, PT, P0, P1, PT, 0xf8, 0x8f ;  /* 0x00000000008f781c */ /* 0x000fc40000703f70 */
[----:B------:R-:W-:Y:S02]  /*0e80*/  SHF.R.U32.HI R10, RZ, 0x1, R8 ;  /* 0x00000001ff0a7819 */ /* 0x000fe40000011608 */
[----:B------:R-:W-:-:S04]  /*0e90*/  SEL R3, RZ, 0x1, !P0 ;  /* 0x00000001ff037807 */ /* 0x000fc80004000000 */
[----:B------:R-:W-:-:S04]  /*0ea0*/  LOP3.LUT R3, R3, 0x1, R10, 0xf8, !PT ;  /* 0x0000000103037812 */ /* 0x000fc800078ef80a */
[----:B------:R-:W-:-:S05]  /*0eb0*/  LOP3.LUT R3, R3, R8, RZ, 0xc0, !PT ;  /* 0x0000000803037212 */ /* 0x000fca00078ec0ff */
[----:B------:R-:W-:-:S05]  /*0ec0*/  IMAD.IADD R3, R10, 0x1, R3 ;  /* 0x000000010a037824 */ /* 0x000fca00078e0203 */
[----:B------:R-:W-:Y:S01]  /*0ed0*/  LOP3.LUT R0, R3, R0, RZ, 0xfc, !PT ;  /* 0x0000000003007212 */ /* 0x000fe200078efcff */
[----:B------:R-:W-:Y:S06]  /*0ee0*/  BRA `(.L_x_20) ;  /* 0x0000000000347947 */ /* 0x000fec0003800000 */
.L_x_19:
[----:B------:R-:W-:-:S04]  /*0ef0*/  LOP3.LUT R0, R0, 0x80000000, RZ, 0xc0, !PT ;  /* 0x8000000000007812 */ /* 0x000fc800078ec0ff */
[----:B------:R-:W-:Y:S01]  /*0f00*/  LOP3.LUT R0, R0, 0x7f800000, RZ, 0xfc, !PT ;  /* 0x7f80000000007812 */ /* 0x000fe200078efcff */
[----:B------:R-:W-:Y:S06]  /*0f10*/  BRA `(.L_x_20) ;  /* 0x0000000000287947 */ /* 0x000fec0003800000 */
.L_x_18:
[----:B------:R-:W-:Y:S01]  /*0f20*/  LEA R0, R9, R0, 0x17 ;  /* 0x0000000009007211 */ /* 0x000fe200078eb8ff */
[----:B------:R-:W-:Y:S06]  /*0f30*/  BRA `(.L_x_20) ;  /* 0x0000000000207947 */ /* 0x000fec0003800000 */
.L_x_17:
[----:B------:R-:W-:-:S04]  /*0f40*/  LOP3.LUT R0, R12, 0x80000000, R11, 0x48, !PT ;  /* 0x800000000c007812 */ /* 0x000fc800078e480b */
[----:B------:R-:W-:Y:S01]  /*0f50*/  LOP3.LUT R0, R0, 0x7f800000, RZ, 0xfc, !PT ;  /* 0x7f80000000007812 */ /* 0x000fe200078efcff */
[----:B------:R-:W-:Y:S06]  /*0f60*/  BRA `(.L_x_20) ;  /* 0x0000000000147947 */ /* 0x000fec0003800000 */
.L_x_16:
[----:B------:R-:W-:Y:S01]  /*0f70*/  LOP3.LUT R0, R12, 0x80000000, R11, 0x48, !PT ;  /* 0x800000000c007812 */ /* 0x000fe200078e480b */
[----:B------:R-:W-:Y:S06]  /*0f80*/  BRA `(.L_x_20) ;  /* 0x00000000000c7947 */ /* 0x000fec0003800000 */
.L_x_15:
[----:B------:R-:W0:Y:S01]  /*0f90*/  MUFU.RSQ R0, -QNAN ;  /* 0xffc0000000007908 */ /* 0x000e220000001400 */
[----:B------:R-:W-:Y:S05]  /*0fa0*/  BRA `(.L_x_20) ;  /* 0x0000000000047947 */ /* 0x000fea0003800000 */
.L_x_14:
[----:B------:R-:W-:-:S07]  /*0fb0*/  FADD.FTZ R0, R0, R3 ;  /* 0x0000000300007221 */ /* 0x000fce0000010000 */
.L_x_20:
[----:B------:R-:W-:Y:S02]  /*0fc0*/  IMAD.MOV.U32 R8, RZ, RZ, R6 ;  /* 0x000000ffff087224 */ /* 0x000fe400078e0006 */
[----:B------:R-:W-:-:S04]  /*0fd0*/  IMAD.MOV.U32 R9, RZ, RZ, 0x0 ;  /* 0x00000000ff097424 */ /* 0x000fc800078e00ff */
[----:B0-----:R-:W-:Y:S05]  /*0fe0*/  RET.REL.NODEC R8 `(_Z19row_rmsnorm_f32_dimPfS_S_iif) ;  /* 0xfffffff008047950 */ /* 0x001fea0003c3ffff */
.L_x_21:
[----:B------:R-:W-:-:S00]  /*0ff0*/  BRA `(.L_x_21) ;  /* 0xfffffffc00fc7947 */ /* 0x000fc0000383ffff */
[----:B------:R-:W-:-:S00]  /*1000*/  NOP ;  /* 0x0000000000007918 */ /* 0x000fc00000000000 */
[----:B------:R-:W-:-:S00]  /*1010*/  NOP ;  /* 0x0000000000007918 */ /* 0x000fc00000000000 */
[----:B------:R-:W-:-:S00]  /*1020*/  NOP ;  /* 0x0000000000007918 */ /* 0x000fc00000000000 */
[----:B------:R-:W-:-:S00]  /*1030*/  NOP ;  /* 0x0000000000007918 */ /* 0x000fc00000000000 */
[----:B------:R-:W-:-:S00]  /*1040*/  NOP ;  /* 0x0000000000007918 */ /* 0x000fc00000000000 */
[----:B------:R-:W-:-:S00]  /*1050*/  NOP ;  /* 0x0000000000007918 */ /* 0x000fc00000000000 */
[----:B------:R-:W-:-:S00]  /*1060*/  NOP ;  /* 0x0000000000007918 */ /* 0x000fc00000000000 */
[----:B------:R-:W-:-:S00]  /*1070*/  NOP ;  /* 0x0000000000007918 */ /* 0x000fc00000000000 */
.L_x_56:


//--------------------- .text._Z24row_rmsnorm_f32_dim_simdPfS_S_iif --------------------------
	.section	.text._Z24row_rmsnorm_f32_dim_simdPfS_S_iif,"ax",@progbits
	.align	128
        .global         _Z24row_rmsnorm_f32_dim_simdPfS_S_iif
        .type           _Z24row_rmsnorm_f32_dim_simdPfS_S_iif,@function
        .size           _Z24row_rmsnorm_f32_dim_simdPfS_S_iif,(.L_x_57 - _Z24row_rmsnorm_f32_dim_simdPfS_S_iif)
        .other          _Z24row_rmsnorm_f32_dim_simdPfS_S_iif,@"STO_CUDA_ENTRY STV_DEFAULT"
_Z24row_rmsnorm_f32_dim_simdPfS_S_iif:
.text._Z24row_rmsnorm_f32_dim_simdPfS_S_iif:
[----:B------:R-:W-:Y:S08]  /*0000*/  LDC R1, c[0x0][0x37c] ;  /* 0x0000df00ff017b82 */ /* 0x000ff00000000800 */
[----:B------:R-:W0:Y:S08]  /*0010*/  S2UR UR4, SR_CTAID.X ;  /* 0x00000000000479c3 */ /* 0x000e300000002500 */
[----:B------:R-:W0:Y:S02]  /*0020*/  LDC R0, c[0x0][0x398] ;  /* 0x0000e600ff007b82 */ /* 0x000e240000000800 */
[----:B0-----:R-:W-:-:S13]  /*0030*/  ISETP.LE.AND P0, PT, R0, UR4, PT ;  /* 0x0000000400007c0c */ /* 0x001fda000bf03270 */
[----:B------:R-:W-:Y:S05]  /*0040*/  @P0 EXIT ;  /* 0x000000000000094d */ /* 0x000fea0003800000 */
[----:B------:R-:W0:Y:S01]  /*0050*/  LDC R3, c[0x0][0x39c] ;  /* 0x0000e700ff037b82 */ /* 0x000e220000000800 */
[----:B------:R-:W1:Y:S01]  /*0060*/  S2R R5, SR_TID.X ;  /* 0x0000000000057919 */ /* 0x000e620000002100 */
[----:B------:R-:W2:Y:S01]  /*0070*/  LDCU.64 UR10, c[0x0][0x390] ;  /* 0x00007200ff0a77ac */ /* 0x000ea20008000a00 */
[----:B------:R-:W-:Y:S01]  /*0080*/  BSSY.RECONVERGENT B0, `(.L_x_22) ;  /* 0x0000067000007945 */ /* 0x000fe20003800200 */
[----:B------:R-:W-:Y:S01]  /*0090*/  HFMA2 R21, -RZ, RZ, 0, 0 ;  /* 0x00000000ff157431 */ /* 0x000fe200000001ff */
[----:B------:R-:W3:Y:S01]  /*00a0*/  LDCU.64 UR8, c[0x0][0x380] ;  /* 0x00007000ff0877ac */ /* 0x000ee20008000a00 */
[----:B------:R-:W4:Y:S01]  /*00b0*/  LDCU.64 UR6, c[0x0][0x358] ;  /* 0x00006b00ff0677ac */ /* 0x000f220008000a00 */
[----:B0-----:R-:W-:Y:S01]  /*00c0*/  SHF.R.S32.HI R0, RZ, 0x1f, R3 ;  /* 0x0000001fff007819 */ /* 0x001fe20000011403 */
[----:B------:R-:W-:-:S03]  /*00d0*/  IMAD R6, R3, UR4, RZ ;  /* 0x0000000403067c24 */ /* 0x000fc6000f8e02ff */
[----:B------:R-:W-:Y:S01]  /*00e0*/  LEA.HI R0, R0, R3, RZ, 0x2 ;  /* 0x0000000300007211 */ /* 0x000fe200078f10ff */
[----:B------:R-:W-:-:S03]  /*00f0*/  IMAD.WIDE R6, R6, 0x4, RZ ;  /* 0x0000000406067825 */ /* 0x000fc600078e02ff */
[----:B------:R-:W-:Y:S02]  /*0100*/  SHF.R.S32.HI R0, RZ, 0x2, R0 ;  /* 0x00000002ff007819 */ /* 0x000fe40000011400 */
[C---:B--2---:R-:W-:Y:S02]  /*0110*/  IADD3 R22, P2, PT, R6.reuse, UR10, RZ ;  /* 0x0000000a06167c10 */ /* 0x044fe4000ff5e0ff */
[----:B-1----:R-:W-:Y:S02]  /*0120*/  ISETP.GE.AND P0, PT, R5, R0, PT ;  /* 0x000000000500720c */ /* 0x002fe40003f06270 */
[----:B---3--:R-:W-:Y:S02]  /*0130*/  IADD3 R24, P1, PT, R6, UR8, RZ ;  /* 0x0000000806187c10 */ /* 0x008fe4000ff3e0ff */
[C---:B------:R-:W-:Y:S02]  /*0140*/  IADD3.X R23, PT, PT, R7.reuse, UR11, RZ, P2, !PT ;  /* 0x0000000b07177c10 */ /* 0x040fe400097fe4ff */
[----:B------:R-:W-:-:S07]  /*0150*/  IADD3.X R25, PT, PT, R7, UR9, RZ, P1, !PT ;  /* 0x0000000907197c10 */ /* 0x000fce0008ffe4ff */
[----:B----4-:R-:W-:Y:S05]  /*0160*/  @P0 BRA `(.L_x_23) ;  /* 0x0000000400600947 */ /* 0x010fea0003800000 */
[----:B------:R-:W0:Y:S01]  /*0170*/  LDC R4, c[0x0][0x360] ;  /* 0x0000d800ff047b82 */ /* 0x000e220000000800 */
[----:B------:R-:W-:Y:S01]  /*0180*/  BSSY.RECONVERGENT B1, `(.L_x_24) ;  /* 0x0000033000017945 */ /* 0x000fe20003800200 */
[----:B------:R-:W-:Y:S01]  /*0190*/  MOV R21, RZ ;  /* 0x000000ff00157202 */ /* 0x000fe20000000f00 */
[----:B0-----:R-:W0:Y:S01]  /*01a0*/  I2F.U32.RP R12, R4 ;  /* 0x00000004000c7306 */ /* 0x001e220000209000 */
[----:B------:R-:W-:Y:S01]  /*01b0*/  IMAD.IADD R11, R5, 0x1, R4 ;  /* 0x00000001050b7824 */ /* 0x000fe200078e0204 */
[----:B------:R-:W-:-:S04]  /*01c0*/  ISETP.NE.U32.AND P2, PT, R4, RZ, PT ;  /* 0x000000ff0400720c */ /* 0x000fc80003f45070 */
[----:B------:R-:W-:Y:S02]  /*01d0*/  ISETP.GE.U32.AND P0, PT, R11, R0, PT ;  /* 0x000000000b00720c */ /* 0x000fe40003f06070 */
[----:B------:R-:W-:Y:S02]  /*01e0*/  VIMNMX.U32 R2, PT, PT, R0, R11, !PT ;  /* 0x0000000b00027248 */ /* 0x000fe40007fe0000 */
[----:B------:R-:W-:-:S04]  /*01f0*/  SEL R10, RZ, 0x1, P0 ;  /* 0x00000001ff0a7807 */ /* 0x000fc80000000000 */
[----:B------:R-:W-:Y:S01]  /*0200*/  IADD3 R11, PT, PT, R2, -R11, -R10 ;  /* 0x8000000b020b7210 */ /* 0x000fe20007ffe80a */
[----:B0-----:R-:W0:Y:S02]  /*0210*/  MUFU.RCP R12, R12 ;  /* 0x0000000c000c7308 */ /* 0x001e240000001000 */
[----:B0-----:R-:W-:-:S06]  /*0220*/  VIADD R8, R12, 0xffffffe ;  /* 0x0ffffffe0c087836 */ /* 0x001fcc0000000000 */
[----:B------:R0:W1:Y:S02]  /*0230*/  F2I.FTZ.U32.TRUNC.NTZ R9, R8 ;  /* 0x0000000800097305 */ /* 0x000064000021f000 */
[----:B0-----:R-:W-:Y:S02]  /*0240*/  MOV R8, RZ ;  /* 0x000000ff00087202 */ /* 0x001fe40000000f00 */
[----:B-1----:R-:W-:-:S05]  /*0250*/  IADD3 R13, PT, PT, RZ, -R9, RZ ;  /* 0x80000009ff0d7210 */ /* 0x002fca0007ffe0ff */
[----:B------:R-:W-:-:S04]  /*0260*/  IMAD R13, R13, R4, RZ ;  /* 0x000000040d0d7224 */ /* 0x000fc800078e02ff */
[----:B------:R-:W-:-:S06]  /*0270*/  IMAD.HI.U32 R12, R9, R13, R8 ;  /* 0x0000000d090c7227 */ /* 0x000fcc00078e0008 */
[----:B------:R-:W-:-:S04]  /*0280*/  IMAD.HI.U32 R9, R12, R11, RZ ;  /* 0x0000000b0c097227 */ /* 0x000fc800078e00ff */
[----:B------:R-:W-:-:S04]  /*0290*/  IMAD.MOV R2, RZ, RZ, -R9 ;  /* 0x000000ffff027224 */ /* 0x000fc800078e0a09 */
[----:B------:R-:W-:-:S05]  /*02a0*/  IMAD R11, R4, R2, R11 ;  /* 0x00000002040b7224 */ /* 0x000fca00078e020b */
[----:B------:R-:W-:-:S13]  /*02b0*/  ISETP.GE.U32.AND P0, PT, R11, R4, PT ;  /* 0x000000040b00720c */ /* 0x000fda0003f06070 */
[----:B------:R-:W-:Y:S01]  /*02c0*/  @P0 IADD3 R11, PT, PT, R11, -R4, RZ ;  /* 0x800000040b0b0210 */ /* 0x000fe20007ffe0ff */
[----:B------:R-:W-:-:S03]  /*02d0*/  @P0 VIADD R9, R9, 0x1 ;  /* 0x0000000109090836 */ /* 0x000fc60000000000 */
[----:B------:R-:W-:-:S13]  /*02e0*/  ISETP.GE.U32.AND P1, PT, R11, R4, PT ;  /* 0x000000040b00720c */ /* 0x000fda0003f26070 */
[----:B------:R-:W-:Y:S02]  /*02f0*/  @P1 IADD3 R9, PT, PT, R9, 0x1, RZ ;  /* 0x0000000109091810 */ /* 0x000fe40007ffe0ff */
[----:B------:R-:W-:-:S05]  /*0300*/  @!P2 LOP3.LUT R9, RZ, R4, RZ, 0x33, !PT ;  /* 0x00000004ff09a212 */ /* 0x000fca00078e33ff */
[----:B------:R-:W-:-:S05]  /*0310*/  IMAD.IADD R9, R10, 0x1, R9 ;  /* 0x000000010a097824 */ /* 0x000fca00078e0209 */
[C---:B------:R-:W-:Y:S02]  /*0320*/  LOP3.LUT R2, R9.reuse, 0x3, RZ, 0xc0, !PT ;  /* 0x0000000309027812 */ /* 0x040fe400078ec0ff */
[----:B------:R-:W-:Y:S02]  /*0330*/  ISETP.GE.U32.AND P1, PT, R9, 0x3, PT ;  /* 0x000000030900780c */ /* 0x000fe40003f26070 */
[----:B------:R-:W-:Y:S01]  /*0340*/  ISETP.NE.AND P0, PT, R2, 0x3, PT ;  /* 0x000000030200780c */ /* 0x000fe20003f05270 */
[----:B------:R-:W-:-:S12]  /*0350*/  IMAD.MOV.U32 R2, RZ, RZ, R5 ;  /* 0x000000ffff027224 */ /* 0x000fd800078e0005 */
[----:B------:R-:W-:Y:S05]  /*0360*/  @!P0 BRA `(.L_x_25) ;  /* 0x0000000000508947 */ /* 0x000fea0003800000 */
[----:B------:R-:W-:Y:S01]  /*0370*/  IMAD.WIDE.U32 R6, R5, 0x10, R6 ;  /* 0x0000001005067825 */ /* 0x000fe200078e0006 */
[----:B------:R-:W-:-:S03]  /*0380*/  IADD3 R2, PT, PT, R9, 0x1, RZ ;  /* 0x0000000109027810 */ /* 0x000fc60007ffe0ff */
[----:B------:R-:W-:Y:S01]  /*0390*/  IMAD.MOV.U32 R21, RZ, RZ, RZ ;  /* 0x000000ffff157224 */ /* 0x000fe200078e00ff */
[----:B------:R-:W-:Y:S02]  /*03a0*/  IADD3 R12, P0, PT, R6, UR8, RZ ;  /* 0x00000008060c7c10 */ /* 0x000fe4000ff1e0ff */
[----:B------:R-:W-:Y:S02]  /*03b0*/  LOP3.LUT R6, R2, 0x3, RZ, 0xc0, !PT ;  /* 0x0000000302067812 */ /* 0x000fe400078ec0ff */
[----:B------:R-:W-:Y:S02]  /*03c0*/  IADD3.X R7, PT, PT, R7, UR9, RZ, P0, !PT ;  /* 0x0000000907077c10 */ /* 0x000fe400087fe4ff */
[----:B------:R-:W-:Y:S01]  /*03d0*/  MOV R2, R5 ;  /* 0x0000000500027202 */ /* 0x000fe20000000f00 */
[----:B------:R-:W-:-:S07]  /*03e0*/  IMAD.MOV R14, RZ, RZ, -R6 ;  /* 0x000000ffff0e7224 */ /* 0x000fce00078e0a06 */
.L_x_26:
[----:B------:R-:W-:-:S05]  /*03f0*/  MOV R13, R7 ;  /* 0x00000007000d7202 */ /* 0x000fca0000000f00 */
[----:B------:R0:W2:Y:S01]  /*0400*/  LDG.E.128 R8, desc[UR6][R12.64] ;  /* 0x000000060c087981 */ /* 0x0000a2000c1e1d00 */
[----:B------:R-:W-:Y:S01]  /*0410*/  VIADD R14, R14, 0x1 ;  /* 0x000000010e0e7836 */ /* 0x000fe20000000000 */
[C---:B------:R-:W-:Y:S01]  /*0420*/  IADD3 R2, PT, PT, R4.reuse, R2, RZ ;  /* 0x0000000204027210 */ /* 0x040fe20007ffe0ff */
[----:B------:R-:W-:-:S03]  /*0430*/  IMAD.WIDE.U32 R6, R4, 0x10, R12 ;  /* 0x0000001004067825 */ /* 0x000fc600078e000c */
[----:B------:R-:W-:Y:S02]  /*0440*/  ISETP.NE.AND P0, PT, R14, RZ, PT ;  /* 0x000000ff0e00720c */ /* 0x000fe40003f05270 */
[----:B0-----:R-:W-:Y:S01]  /*0450*/  MOV R12, R6 ;  /* 0x00000006000c7202 */ /* 0x001fe20000000f00 */
[----:B--2---:R-:W-:-:S04]  /*0460*/  FFMA R8, R8, R8, R21 ;  /* 0x0000000808087223 */ /* 0x004fc80000000015 */
[----:B------:R-:W-:-:S04]  /*0470*/  FFMA R9, R9, R9, R8 ;  /* 0x0000000909097223 */ /* 0x000fc80000000008 */
[----:B------:R-:W-:-:S04]  /*0480*/  FFMA R10, R10, R10, R9 ;  /* 0x0000000a0a0a7223 */ /* 0x000fc80000000009 */
[----:B------:R-:W-:Y:S01]  /*0490*/  FFMA R21, R11, R11, R10 ;  /* 0x0000000b0b157223 */ /* 0x000fe2000000000a */
[----:B------:R-:W-:Y:S06]  /*04a0*/  @P0 BRA `(.L_x_26) ;  /* 0xfffffffc00d00947 */ /* 0x000fec000383ffff */
.L_x_25:
[----:B------:R-:W-:Y:S05]  /*04b0*/  BSYNC.RECONVERGENT B1 ;  /* 0x0000000000017941 */ /* 0x000fea0003800200 */
.L_x_24:
[----:B------:R-:W-:Y:S05]  /*04c0*/  @!P1 BRA `(.L_x_23) ;  /* 0x0000000000889947 */ /* 0x000fea0003800000 */
[--C-:B------:R-:W-:Y:S01]  /*04d0*/  IMAD R6, R4, 0x2, R2.reuse ;  /* 0x0000000204067824 */ /* 0x100fe200078e0202 */
[----:B------:R-:W-:Y:S01]  /*04e0*/  IADD3 R20, PT, PT, R2, R4, RZ ;  /* 0x0000000402147210 */ /* 0x000fe20007ffe0ff */
[----:B------:R-:W-:-:S07]  /*04f0*/  IMAD R7, R4, 0x3, R2 ;  /* 0x0000000304077824 */ /* 0x000fce00078e0202 */
.L_x_27:
[----:B------:R-:W-:-:S05]  /*0500*/  IMAD.WIDE.U32 R26, R2, 0x10, R24 ;  /* 0x00000010021a7825 */ /* 0x000fca00078e0018 */
[----:B------:R-:W2:Y:S01]  /*0510*/  LDG.E.128 R16, desc[UR6][R26.64] ;  /* 0x000000061a107981 */ /* 0x000ea2000c1e1d00 */
[----:B------:R-:W-:-:S06]  /*0520*/  IMAD.WIDE.U32 R12, R20, 0x10, R24 ;  /* 0x00000010140c7825 */ /* 0x000fcc00078e0018 */
[----:B------:R-:W3:Y:S01]  /*0530*/  LDG.E.128 R12, desc[UR6][R12.64] ;  /* 0x000000060c0c7981 */ /* 0x000ee2000c1e1d00 */
[----:B------:R-:W-:-:S06]  /*0540*/  IMAD.WIDE.U32 R8, R6, 0x10, R24 ;  /* 0x0000001006087825 */ /* 0x000fcc00078e0018 */
[----:B------:R-:W4:Y:S01]  /*0550*/  LDG.E.128 R8, desc[UR6][R8.64] ;  /* 0x0000000608087981 */ /* 0x000f22000c1e1d00 */
[----:B--2---:R-:W-:-:S04]  /*0560*/  FFMA R16, R16, R16, R21 ;  /* 0x0000001010107223 */ /* 0x004fc80000000015 */
[----:B------:R-:W-:-:S04]  /*0570*/  FFMA R17, R17, R17, R16 ;  /* 0x0000001111117223 */ /* 0x000fc80000000010 */
[----:B------:R-:W-:Y:S01]  /*0580*/  FFMA R18, R18, R18, R17 ;  /* 0x0000001212127223 */ /* 0x000fe20000000011 */
[----:B------:R-:W-:-:S04]  /*0590*/  IMAD.WIDE.U32 R16, R7, 0x10, R24 ;  /* 0x0000001007107825 */ /* 0x000fc800078e0018 */
[----:B------:R-:W-:Y:S02]  /*05a0*/  FFMA R21, R19, R19, R18 ;  /* 0x0000001313157223 */ /* 0x000fe40000000012 */
[----:B------:R-:W2:Y:S02]  /*05b0*/  LDG.E.128 R16, desc[UR6][R16.64] ;  /* 0x0000000610107981 */ /* 0x000ea4000c1e1d00 */
[----:B---3--:R-:W-:-:S04]  /*05c0*/  FFMA R26, R12, R12, R21 ;  /* 0x0000000c0c1a7223 */ /* 0x008fc80000000015 */
[----:B------:R-:W-:-:S04]  /*05d0*/  FFMA R21, R13, R13, R26 ;  /* 0x0000000d0d157223 */ /* 0x000fc8000000001a */
[----:B------:R-:W-:-:S04]  /*05e0*/  FFMA R14, R14, R14, R21 ;  /* 0x0000000e0e0e7223 */ /* 0x000fc80000000015 */
[----:B------:R-:W-:-:S04]  /*05f0*/  FFMA R15, R15, R15, R14 ;  /* 0x0000000f0f0f7223 */ /* 0x000fc8000000000e */
[----:B----4-:R-:W-:-:S04]  /*0600*/  FFMA R12, R8, R8, R15 ;  /* 0x00000008080c7223 */ /* 0x010fc8000000000f */
[----:B------:R-:W-:Y:S01]  /*0610*/  FFMA R13, R9, R9, R12 ;  /* 0x00000009090d7223 */ /* 0x000fe2000000000c */
[----:B------:R-:W-:-:S03]  /*0620*/  IADD3 R9, PT, PT, R4, R2, R4 ;  /* 0x0000000204097210 */ /* 0x000fc60007ffe004 */
[----:B------:R-:W-:Y:S01]  /*0630*/  FFMA R10, R10, R10, R13 ;  /* 0x0000000a0a0a7223 */ /* 0x000fe2000000000d */
[----:B------:R-:W-:-:S03]  /*0640*/  IADD3 R2, PT, PT, R4, R9, R4 ;  /* 0x0000000904027210 */ /* 0x000fc60007ffe004 */
[----:B------:R-:W-:Y:S01]  /*0650*/  FFMA R11, R11, R11, R10 ;  /* 0x0000000b0b0b7223 */ /* 0x000fe2000000000a */
[----:B------:R-:W-:Y:S01]  /*0660*/  ISETP.GE.AND P0, PT, R2, R0, PT ;  /* 0x000000000200720c */ /* 0x000fe20003f06270 */
[C---:B------:R-:W-:Y:S01]  /*0670*/  IMAD R6, R4.reuse, 0x4, R6 ;  /* 0x0000000404067824 */ /* 0x040fe200078e0206 */
[C---:B------:R-:W-:Y:S02]  /*0680*/  LEA R20, R4.reuse, R20, 0x2 ;  /* 0x0000001404147211 */ /* 0x040fe400078e10ff */
[----:B------:R-:W-:Y:S01]  /*0690*/  LEA R7, R4, R7, 0x2 ;  /* 0x0000000704077211 */ /* 0x000fe200078e10ff */
[----:B--2---:R-:W-:-:S04]  /*06a0*/  FFMA R8, R16, R16, R11 ;  /* 0x0000001010087223 */ /* 0x004fc8000000000b */
[----:B------:R-:W-:-:S04]  /*06b0*/  FFMA R17, R17, R17, R8 ;  /* 0x0000001111117223 */ /* 0x000fc80000000008 */
[----:B------:R-:W-:-:S04]  /*06c0*/  FFMA R18, R18, R18, R17 ;  /* 0x0000001212127223 */ /* 0x000fc80000000011 */
[----:B------:R-:W-:Y:S01]  /*06d0*/  FFMA R21, R19, R19, R18 ;  /* 0x0000001313157223 */ /* 0x000fe20000000012 */
[----:B------:R-:W-:Y:S06]  /*06e0*/  @!P0 BRA `(.L_x_27) ;  /* 0xfffffffc00848947 */ /* 0x000fec000383ffff */
.L_x_23:
[----:B------:R-:W-:Y:S05]  /*06f0*/  BSYNC.RECONVERGENT B0 ;  /* 0x0000000000007941 */ /* 0x000fea0003800200 */
.L_x_22:
[----:B------:R-:W-:Y:S01]  /*0700*/  LEA R2, R0, R5, 0x2 ;  /* 0x0000000500027211 */ /* 0x000fe200078e10ff */
[----:B------:R-:W-:Y:S03]  /*0710*/  BSSY.RECONVERGENT B0, `(.L_x_28) ;  /* 0x000000b000007945 */ /* 0x000fe60003800200 */
[----:B------:R-:W-:-:S13]  /*0720*/  ISETP.GE.AND P0, PT, R2, R3, PT ;  /* 0x000000030200720c */ /* 0x000fda0003f06270 */
[----:B------:R-:W-:Y:S05]  /*0730*/  @P0 BRA `(.L_x_29) ;  /* 0x0000000000200947 */ /* 0x000fea0003800000 */
[----:B------:R-:W0:Y:S01]  /*0740*/  LDC R9, c[0x0][0x360] ;  /* 0x0000d800ff097b82 */ /* 0x000e220000000800 */
[----:B------:R-:W-:-:S07]  /*0750*/  IMAD.MOV.U32 R4, RZ, RZ, R2 ;  /* 0x000000ffff047224 */ /* 0x000fce00078e0002 */
.L_x_30:
[----:B------:R-:W-:-:S06]  /*0760*/  IMAD.WIDE R6, R4, 0x4, R24 ;  /* 0x0000000404067825 */ /* 0x000fcc00078e0218 */
[----:B------:R-:W2:Y:S01]  /*0770*/  LDG.E R6, desc[UR6][R6.64] ;  /* 0x0000000606067981 */ /* 0x000ea2000c1e1900 */
[----:B0-----:R-:W-:-:S04]  /*0780*/  IADD3 R4, PT, PT, R9, R4, RZ ;  /* 0x0000000409047210 */ /* 0x001fc80007ffe0ff */
[----:B------:R-:W-:Y:S01]  /*0790*/  ISETP.GE.AND P0, PT, R4, R3, PT ;  /* 0x000000030400720c */ /* 0x000fe20003f06270 */
[----:B--2---:R-:W-:-:S12]  /*07a0*/  FFMA R21, R6, R6, R21 ;  /* 0x0000000606157223 */ /* 0x004fd80000000015 */
[----:B------:R-:W-:Y:S05]  /*07b0*/  @!P0 BRA `(.L_x_30) ;  /* 0xfffffffc00e88947 */ /* 0x000fea000383ffff */
.L_x_29:
[----:B------:R-:W-:Y:S05]  /*07c0*/  BSYNC.RECONVERGENT B0 ;  /* 0x0000000000007941 */ /* 0x000fea0003800200 */
.L_x_28:
[----:B------:R-:W0:Y:S01]  /*07d0*/  SHFL.DOWN PT, R4, R21, 0x10, 0x1f ;  /* 0x0a001f0015047f89 */ /* 0x000e2200000e0000 */
[----:B------:R-:W-:-:S13]  /*07e0*/  LOP3.LUT P0, RZ, R5, 0x1f, RZ, 0xc0, !PT ;  /* 0x0000001f05ff7812 */ /* 0x000fda000780c0ff */
[----:B------:R-:W1:Y:S01]  /*07f0*/  @!P0 S2R R11, SR_CgaCtaId ;  /* 0x00000000000b8919 */ /* 0x000e620000008800 */
[----:B------:R-:W-:-:S04]  /*0800*/  @!P0 MOV R10, 0x400 ;  /* 0x00000400000a8802 */ /* 0x000fc80000000f00 */
[----:B------:R-:W-:Y:S01]  /*0810*/  @!P0 IADD3 R10, PT, PT, R10, 0x4, RZ ;  /* 0x000000040a0a8810 */ /* 0x000fe20007ffe0ff */
[----:B0-----:R-:W-:-:S05]  /*0820*/  FADD R4, R4, R21 ;  /* 0x0000001504047221 */ /* 0x001fca0000000000 */
[----:B------:R-:W0:Y:S01]  /*0830*/  SHFL.DOWN PT, R7, R4, 0x8, 0x1f ;  /* 0x09001f0004077f89 */ /* 0x000e2200000e0000 */
        /* <DEDUP_REMOVED lines=22> */
[----:B------:R-:W-:-:S03]  /*09a0*/  HFMA2 R4, -RZ, RZ, 0, 0 ;  /* 0x00000000ff047431 */ /* 0x000fc600000001ff */
[----:B------:R-:W-:-:S05]  /*09b0*/  @!P0 LEA R6, R5, R6, 0x2 ;  /* 0x0000000605068211 */ /* 0x000fca00078e10ff */
[----:B------:R0:W1:Y:S01]  /*09c0*/  @!P0 LDS R4, [R6] ;  /* 0x0000000006048984 */ /* 0x0000620000000800 */
[----:B------:R-:W-:Y:S05]  /*09d0*/  BRA.DIV UR4, `(.L_x_32) ;  /* 0x0000000a04e87947 */ /* 0x000fea000b800000 */
[----:B-1----:R-:W1:Y:S02]  /*09e0*/  SHFL.DOWN PT, R7, R4, 0x10, 0x1f ;  /* 0x0a001f0004077f89 */ /* 0x002e6400000e0000 */
[----:B-1----:R-:W-:-:S05]  /*09f0*/  FADD R7, R7, R4 ;  /* 0x0000000407077221 */ /* 0x002fca0000000000 */
[----:B0-----:R-:W0:Y:S02]  /*0a00*/  SHFL.DOWN PT, R6, R7, 0x8, 0x1f ;  /* 0x09001f0007067f89 */ /* 0x001e2400000e0000 */
[----:B0-----:R-:W-:-:S05]  /*0a10*/  FADD R6, R7, R6 ;  /* 0x0000000607067221 */ /* 0x001fca0000000000 */
[----:B------:R-:W0:Y:S02]  /*0a20*/  SHFL.DOWN PT, R9, R6, 0x4, 0x1f ;  /* 0x08801f0006097f89 */ /* 0x000e2400000e0000 */
[----:B0-----:R-:W-:-:S05]  /*0a30*/  FADD R9, R6, R9 ;  /* 0x0000000906097221 */ /* 0x001fca0000000000 */
[----:B------:R-:W0:Y:S02]  /*0a40*/  SHFL.DOWN PT, R8, R9, 0x2, 0x1f ;  /* 0x08401f0009087f89 */ /* 0x000e2400000e0000 */
[----:B0-----:R-:W-:-:S05]  /*0a50*/  FADD R8, R9, R8 ;  /* 0x0000000809087221 */ /* 0x001fca0000000000 */
[----:B------:R0:W1:Y:S02]  /*0a60*/  SHFL.DOWN PT, R11, R8, 0x1, 0x1f ;  /* 0x08201f00080b7f89 */ /* 0x00006400000e0000 */
.L_x_46:
[----:B------:R-:W-:Y:S01]  /*0a70*/  ISETP.NE.AND P0, PT, R5, RZ, PT ;  /* 0x000000ff0500720c */ /* 0x000fe20003f05270 */
[----:B-1----:R-:W-:-:S12]  /*0a80*/  FADD R11, R8, R11 ;  /* 0x0000000b080b7221 */ /* 0x002fd80000000000 */
[----:B------:R-:W1:Y:S01]  /*0a90*/  @!P0 S2R R7, SR_CgaCtaId ;  /* 0x0000000000078919 */ /* 0x000e620000008800 */
[----:B------:R-:W-:-:S04]  /*0aa0*/  @!P0 MOV R4, 0x400 ;  /* 0x0000040000048802 */ /* 0x000fc80000000f00 */
[----:B-1----:R-:W-:-:S05]  /*0ab0*/  @!P0 LEA R4, R7, R4, 0x18 ;  /* 0x0000000407048211 */ /* 0x002fca00078ec0ff */
[----:B------:R1:W-:Y:S02]  /*0ac0*/  @!P0 STS [R4], R11 ;  /* 0x0000000b04008388 */ /* 0x0003e40000000800 */
.L_x_31:
[----:B------:R-:W-:Y:S05]  /*0ad0*/  WARPSYNC.ALL ;  /* 0x0000000000007948 */ /* 0x000fea0003800000 */
[----:B------:R-:W-:Y:S01]  /*0ae0*/  ISETP.GE.AND P2, PT, R5, R0, PT ;  /* 0x000000000500720c */ /* 0x000fe20003f46270 */
        /* <DEDUP_REMOVED lines=11> */
[----:B0-----:R-:W-:-:S04]  /*0ba0*/  FFMA R8, -R3, R6, R4 ;  /* 0x0000000603087223 */ /* 0x001fc80000000104 */
[----:B------:R-:W-:Y:S01]  /*0bb0*/  FFMA R6, R7, R8, R6 ;  /* 0x0000000807067223 */ /* 0x000fe20000000006 */
[----:B-1----:R-:W-:Y:S06]  /*0bc0*/  @!P0 BRA `(.L_x_33) ;  /* 0x00000000000c8947 */ /* 0x002fec0003800000 */
[----:B------:R-:W-:-:S07]  /*0bd0*/  MOV R6, 0xbf0 ;  /* 0x00000bf000067802 */ /* 0x000fce0000000f00 */
[----:B------:R-:W-:Y:S05]  /*0be0*/  CALL.REL.NOINC `($__internal_1_$__cuda_sm3x_div_rn_noftz_f32_slowpath) ;  /* 0x0000000800f07944 */ /* 0x000fea0003c00000 */
[----:B------:R-:W-:-:S07]  /*0bf0*/  IMAD.MOV.U32 R6, RZ, RZ, R3 ;  /* 0x000000ffff067224 */ /* 0x000fce00078e0003 */
.L_x_33:
[----:B------:R-:W0:Y:S01]  /*0c00*/  LDCU UR4, c[0x0][0x3a0] ;  /* 0x00007400ff0477ac */ /* 0x000e220008000800 */
[----:B------:R-:W-:Y:S01]  /*0c10*/  BSSY.RECONVERGENT B0, `(.L_x_34) ;  /* 0x0000085000007945 */ /* 0x000fe20003800200 */
[----:B0-----:R-:W-:Y:S01]  /*0c20*/  FADD R6, R6, UR4 ;  /* 0x0000000406067e21 */ /* 0x001fe20008000000 */
[----:B------:R-:W0:Y:S04]  /*0c30*/  LDCU.64 UR4, c[0x0][0x388] ;  /* 0x00007100ff0477ac */ /* 0x000e280008000a00 */
[----:B------:R-:W-:-:S13]  /*0c40*/  FSETP.GEU.AND P0, PT, |R6|, 1.175494350822287508e-38, PT ;  /* 0x008000000600780b */ /* 0x000fda0003f0e200 */
[----:B------:R-:W-:-:S04]  /*0c50*/  @!P0 FMUL R6, R6, 16777216 ;  /* 0x4b80000006068820 */ /* 0x000fc80000400000 */
[----:B------:R-:W1:Y:S02]  /*0c60*/  MUFU.RSQ R3, R6 ;  /* 0x0000000600037308 */ /* 0x000e640000001400 */
[----:B-1----:R-:W-:Y:S01]  /*0c70*/  @!P0 FMUL R3, R3, 4096 ;  /* 0x4580000003038820 */ /* 0x002fe20000400000 */
[----:B0-----:R-:W-:Y:S06]  /*0c80*/  @P2 BRA `(.L_x_35) ;  /* 0x0000000400f42947 */ /* 0x001fec0003800000 */
[----:B------:R-:W0:Y:S01]  /*0c90*/  LDC R4, c[0x0][0x360] ;  /* 0x0000d800ff047b82 */ /* 0x000e220000000800 */
[----:B------:R-:W-:Y:S01]  /*0ca0*/  BSSY.RECONVERGENT B1, `(.L_x_36) ;  /* 0x0000037000017945 */ /* 0x000fe20003800200 */
        /* <DEDUP_REMOVED lines=8> */
[----:B0-----:R-:W-:-:S06]  /*0d30*/  IADD3 R6, PT, PT, R11, 0xffffffe, RZ ;  /* 0x0ffffffe0b067810 */ /* 0x001fcc0007ffe0ff */
[----:B------:R0:W1:Y:S02]  /*0d40*/  F2I.FTZ.U32.TRUNC.NTZ R7, R6 ;  /* 0x0000000600077305 */ /* 0x000064000021f000 */
[----:B0-----:R-:W-:Y:S01]  /*0d50*/  HFMA2 R6, -RZ, RZ, 0, 0 ;  /* 0x00000000ff067431 */ /* 0x001fe200000001ff */
[----:B-1----:R-:W-:-:S05]  /*0d60*/  IADD3 R13, PT, PT, RZ, -R7, RZ ;  /* 0x80000007ff0d7210 */ /* 0x002fca0007ffe0ff */
[----:B------:R-:W-:-:S04]  /*0d70*/  IMAD R13, R13, R4, RZ ;  /* 0x000000040d0d7224 */ /* 0x000fc800078e02ff */
[----:B------:R-:W-:-:S06]  /*0d80*/  IMAD.HI.U32 R12, R7, R13, R6 ;  /* 0x0000000d070c7227 */ /* 0x000fcc00078e0006 */
[----:B------:R-:W-:-:S05]  /*0d90*/  IMAD.HI.U32 R7, R12, R9, RZ ;  /* 0x000000090c077227 */ /* 0x000fca00078e00ff */
[----:B------:R-:W-:-:S05]  /*0da0*/  IADD3 R6, PT, PT, -R7, RZ, RZ ;  /* 0x000000ff07067210 */ /* 0x000fca0007ffe1ff */
[----:B------:R-:W-:-:S05]  /*0db0*/  IMAD R9, R4, R6, R9 ;  /* 0x0000000604097224 */ /* 0x000fca00078e0209 */
[----:B------:R-:W-:-:S13]  /*0dc0*/  ISETP.GE.U32.AND P0, PT, R9, R4, PT ;  /* 0x000000040900720c */ /* 0x000fda0003f06070 */
[----:B------:R-:W-:Y:S01]  /*0dd0*/  @P0 IMAD.IADD R9, R9, 0x1, -R4 ;  /* 0x0000000109090824 */ /* 0x000fe200078e0a04 */
[----:B------:R-:W-:-:S04]  /*0de0*/  @P0 IADD3 R7, PT, PT, R7, 0x1, RZ ;  /* 0x0000000107070810 */ /* 0x000fc80007ffe0ff */
[----:B------:R-:W-:-:S13]  /*0df0*/  ISETP.GE.U32.AND P1, PT, R9, R4, PT ;  /* 0x000000040900720c */ /* 0x000fda0003f26070 */
[----:B------:R-:W-:Y:S02]  /*0e00*/  @P1 IADD3 R7, PT, PT, R7, 0x1, RZ ;  /* 0x0000000107071810 */ /* 0x000fe40007ffe0ff */
[----:B------:R-:W-:-:S05]  /*0e10*/  @!P2 LOP3.LUT R7, RZ, R4, RZ, 0x33, !PT ;  /* 0x00000004ff07a212 */ /* 0x000fca00078e33ff */
[----:B------:R-:W-:-:S05]  /*0e20*/  IMAD.IADD R6, R10, 0x1, R7 ;  /* 0x000000010a067824 */ /* 0x000fca00078e0207 */
[C---:B------:R-:W-:Y:S02]  /*0e30*/  LOP3.LUT R7, R6.reuse, 0x3, RZ, 0xc0, !PT ;  /* 0x0000000306077812 */ /* 0x040fe400078ec0ff */
[----:B------:R-:W-:Y:S02]  /*0e40*/  ISETP.GE.U32.AND P0, PT, R6, 0x3, PT ;  /* 0x000000030600780c */ /* 0x000fe40003f06070 */
[----:B------:R-:W-:-:S13]  /*0e50*/  ISETP.NE.AND P1, PT, R7, 0x3, PT ;  /* 0x000000030700780c */ /* 0x000fda0003f25270 */
[----:B------:R-:W-:Y:S05]  /*0e60*/  @!P1 BRA `(.L_x_37) ;  /* 0x0000000000689947 */ /* 0x000fea0003800000 */
[----:B------:R-:W-:-:S04]  /*0e70*/  IADD3 R6, PT, PT, R6, 0x1, RZ ;  /* 0x0000000106067810 */ /* 0x000fc80007ffe0ff */
[----:B------:R-:W-:Y:S01]  /*0e80*/  LOP3.LUT R16, R6, 0x3, RZ, 0xc0, !PT ;  /* 0x0000000306107812 */ /* 0x000fe200078ec0ff */
[----:B------:R-:W-:-:S04]  /*0e90*/  IMAD.WIDE.U32 R6, R5, 0x10, RZ ;  /* 0x0000001005067825 */ /* 0x000fc800078e00ff */
[C---:B------:R-:W-:Y:S01]  /*0ea0*/  IMAD R5, R16.reuse, R4, R5 ;  /* 0x0000000410057224 */ /* 0x040fe200078e0205 */
[----:B------:R-:W-:-:S07]  /*0eb0*/  IADD3 R16, PT, PT, -R16, RZ, RZ ;  /* 0x000000ff10107210 */ /* 0x000fce0007ffe1ff */
.L_x_38:
[C---:B------:R-:W-:Y:S02]  /*0ec0*/  IADD3 R10, P1, PT, R6.reuse, R24, RZ ;  /* 0x00000018060a7210 */ /* 0x040fe40007f3e0ff */
[----:B------:R-:W-:-:S03]  /*0ed0*/  IADD3 R18, P2, PT, R6, UR4, RZ ;  /* 0x0000000406127c10 */ /* 0x000fc6000ff5e0ff */
[C---:B------:R-:W-:Y:S01]  /*0ee0*/  IMAD.X R11, R7.reuse, 0x1, R25, P1 ;  /* 0x00000001070b7824 */ /* 0x040fe200008e0619 */
[----:B------:R-:W-:-:S05]  /*0ef0*/  IADD3.X R19, PT, PT, R7, UR5, RZ, P2, !PT ;  /* 0x0000000507137c10 */ /* 0x000fca00097fe4ff */
[----:B0-----:R-:W2:Y:S04]  /*0f00*/  LDG.E.128 R8, desc[UR6][R10.64] ;  /* 0x000000060a087981 */ /* 0x001ea8000c1e1d00 */
[----:B------:R-:W3:Y:S01]  /*0f10*/  LDG.E.128 R12, desc[UR6][R18.64] ;  /* 0x00000006120c7981 */ /* 0x000ee2000c1e1d00 */
[----:B------:R-:W-:Y:S01]  /*0f20*/  IADD3 R16, PT, PT, R16, 0x1, RZ ;  /* 0x0000000110107810 */ /* 0x000fe20007ffe0ff */
[C---:B--2---:R-:W-:Y:S01]  /*0f30*/  FMUL R20, R3.reuse, R9 ;  /* 0x0000000903147220 */ /* 0x044fe20000400000 */
[C---:B------:R-:W-:Y:S01]  /*0f40*/  FMUL R17, R3.reuse, R8 ;  /* 0x0000000803117220 */ /* 0x040fe20000400000 */
[C---:B------:R-:W-:Y:S01]  /*0f50*/  FMUL R9, R3.reuse, R10 ;  /* 0x0000000a03097220 */ /* 0x040fe20000400000 */
[----:B------:R-:W-:Y:S01]  /*0f60*/  IADD3 R8, P1, PT, R6, R22, RZ ;  /* 0x0000001606087210 */ /* 0x000fe20007f3e0ff */
[----:B------:R-:W-:Y:S01]  /*0f70*/  FMUL R26, R3, R11 ;  /* 0x0000000b031a7220 */ /* 0x000fe20000400000 */
[----:B---3--:R-:W-:Y:S01]  /*0f80*/  FMUL R12, R12, R17 ;  /* 0x000000110c0c7220 */ /* 0x008fe20000400000 */
[----:B------:R-:W-:Y:S01]  /*0f90*/  FMUL R14, R14, R9 ;  /* 0x000000090e0e7220 */ /* 0x000fe20000400000 */
[----:B------:R-:W-:Y:S01]  /*0fa0*/  FMUL R13, R13, R20 ;  /* 0x000000140d0d7220 */ /* 0x000fe20000400000 */
[----:B------:R-:W-:Y:S01]  /*0fb0*/  IADD3.X R9, PT, PT, R7, R23, RZ, P1, !PT ;  /* 0x0000001707097210 */ /* 0x000fe20000ffe4ff */
[----:B------:R-:W-:Y:S01]  /*0fc0*/  FMUL R15, R15, R26 ;  /* 0x0000001a0f0f7220 */ /* 0x000fe20000400000 */
[----:B------:R-:W-:Y:S01]  /*0fd0*/  ISETP.NE.AND P1, PT, R16, RZ, PT ;  /* 0x000000ff1000720c */ /* 0x000fe20003f25270 */
[----:B------:R-:W-:-:S03]  /*0fe0*/  IMAD.WIDE.U32 R6, R4, 0x10, R6 ;  /* 0x0000001004067825 */ /* 0x000fc600078e0006 */
[----:B------:R0:W-:Y:S09]  /*0ff0*/  STG.E.128 desc[UR6][R8.64], R12 ;  /* 0x0000000c08007986 */ /* 0x0001f2000c101d06 */
[----:B------:R-:W-:Y:S05]  /*1000*/  @P1 BRA `(.L_x_38) ;  /* 0xfffffffc00ac1947 */ /* 0x000fea000383ffff */
.L_x_37:
[----:B------:R-:W-:Y:S05]  /*1010*/  BSYNC.RECONVERGENT B1 ;  /* 0x0000000000017941 */ /* 0x000fea0003800200 */
.L_x_36:
[----:B------:R-:W-:Y:S05]  /*1020*/  @!P0 BRA `(.L_x_35) ;  /* 0x00000004000c8947 */ /* 0x000fea0003800000 */
[----:B------:R-:W1:Y:S01]  /*1030*/  LDC.64 R26, c[0x0][0x388] ;  /* 0x0000e200ff1a7b82 */ /* 0x000e620000000a00 */
[C-C-:B------:R-:W-:Y:S01]  /*1040*/  IMAD R20, R4.reuse, 0x2, R5.reuse ;  /* 0x0000000204147824 */ /* 0x140fe200078e0205 */
[----:B------:R-:W-:Y:S01]  /*1050*/  IADD3 R6, PT, PT, R5, R4, RZ ;  /* 0x0000000405067210 */ /* 0x000fe20007ffe0ff */
[----:B------:R-:W-:-:S07]  /*1060*/  IMAD R7, R4, 0x3, R5 ;  /* 0x0000000304077824 */ /* 0x000fce00078e0205 */
.L_x_39:
[----:B0-----:R-:W-:-:S04]  /*1070*/  IMAD.WIDE.U32 R8, R5, 0x10, R24 ;  /* 0x0000001005087825 */ /* 0x001fc800078e0018 */
[--C-:B-1----:R-:W-:Y:S02]  /*1080*/  IMAD.WIDE.U32 R16, R5, 0x10, R26.reuse ;  /* 0x0000001005107825 */ /* 0x102fe400078e001a */
[----:B--2---:R-:W2:Y:S04]  /*1090*/  LDG.E.128 R8, desc[UR6][R8.64] ;  /* 0x0000000608087981 */ /* 0x004ea8000c1e1d00 */
[----:B------:R0:W3:Y:S02]  /*10a0*/  LDG.E.128 R12, desc[UR6][R16.64] ;  /* 0x00000006100c7981 */ /* 0x0000e4000c1e1d00 */
[----:B0-----:R-:W-:-:S04]  /*10b0*/  IMAD.WIDE.U32 R16, R6, 0x10, R26 ;  /* 0x0000001006107825 */ /* 0x001fc800078e001a */
[C---:B--2---:R-:W-:Y:S01]  /*10c0*/  FMUL R21, R3.reuse, R10 ;  /* 0x0000000a03157220 */ /* 0x044fe20000400000 */
[C---:B------:R-:W-:Y:S01]  /*10d0*/  FMUL R10, R3.reuse, R11 ;  /* 0x0000000b030a7220 */ /* 0x040fe20000400000 */
[C---:B------:R-:W-:Y:S01]  /*10e0*/  FMUL R19, R3.reuse, R8 ;  /* 0x0000000803137220 */ /* 0x040fe20000400000 */
[----:B------:R-:W-:Y:S01]  /*10f0*/  FMUL R18, R3, R9 ;  /* 0x0000000903127220 */ /* 0x000fe20000400000 */
[----:B---3--:R-:W-:Y:S01]  /*1100*/  FMUL R14, R14, R21 ;  /* 0x000000150e0e7220 */ /* 0x008fe20000400000 */
[----:B------:R-:W-:Y:S01]  /*1110*/  FMUL R15, R15, R10 ;  /* 0x0000000a0f0f7220 */ /* 0x000fe20000400000 */
[----:B------:R-:W-:Y:S01]  /*1120*/  FMUL R12, R12, R19 ;  /* 0x000000130c0c7220 */ /* 0x000fe20000400000 */
[----:B------:R-:W-:Y:S01]  /*1130*/  FMUL R13, R13, R18 ;  /* 0x000000120d0d7220 */ /* 0x000fe20000400000 */
[----:B------:R-:W-:-:S04]  /*1140*/  IMAD.WIDE.U32 R10, R5, 0x10, R22 ;  /* 0x00000010050a7825 */ /* 0x000fc800078e0016 */
[----:B------:R-:W-:Y:S01]  /*1150*/  IMAD.WIDE.U32 R8, R6, 0x10, R24 ;  /* 0x0000001006087825 */ /* 0x000fe200078e0018 */
[----:B------:R0:W-:Y:S05]  /*1160*/  STG.E.128 desc[UR6][R10.64], R12 ;  /* 0x0000000c0a007986 */ /* 0x0001ea000c101d06 */
[----:B0-----:R-:W2:Y:S04]  /*1170*/  LDG.E.128 R8, desc[UR6][R8.64] ;  /* 0x0000000608087981 */ /* 0x001ea8000c1e1d00 */
[----:B------:R-:W3:Y:S01]  /*1180*/  LDG.E.128 R12, desc[UR6][R16.64] ;  /* 0x00000006100c7981 */ /* 0x000ee2000c1e1d00 */
        /* <DEDUP_REMOVED lines=9> */
[C---:B------:R-:W-:Y:S01]  /*1220*/  IMAD.WIDE.U32 R8, R20.reuse, 0x10, R24 ;  /* 0x0000001014087825 */ /* 0x040fe200078e0018 */
[----:B------:R0:W-:Y:S03]  /*1230*/  STG.E.128 desc[UR6][R10.64], R16 ;  /* 0x000000100a007986 */ /* 0x0001e6000c101d06 */
[----:B------:R-:W-:-:S06]  /*1240*/  IMAD.WIDE.U32 R12, R20, 0x10, R26 ;  /* 0x00000010140c7825 */ /* 0x000fcc00078e001a */
[----:B------:R-:W2:Y:S04]  /*1250*/  LDG.E.128 R12, desc[UR6][R12.64] ;  /* 0x000000060c0c7981 */ /* 0x000ea8000c1e1d00 */
[----:B0-----:R-:W3:Y:S01]  /*1260*/  LDG.E.128 R8, desc[UR6][R8.64] ;  /* 0x0000000608087981 */ /* 0x001ee2000c1e1d00 */
[----:B------:R-:W-:-:S04]  /*1270*/  IMAD.WIDE.U32 R16, R7, 0x10, R26 ;  /* 0x0000001007107825 */ /* 0x000fc800078e001a */
[C---:B---3--:R-:W-:Y:S01]  /*1280*/  FMUL R21, R3.reuse, R8 ;  /* 0x0000000803157220 */ /* 0x048fe20000400000 */
[C---:B------:R-:W-:Y:S01]  /*1290*/  FMUL R8, R3.reuse, R11 ;  /* 0x0000000b03087220 */ /* 0x040fe20000400000 */
[C---:B------:R-:W-:Y:S01]  /*12a0*/  FMUL R28, R3.reuse, R9 ;  /* 0x00000009031c7220 */ /* 0x040fe20000400000 */
[----:B------:R-:W-:Y:S01]  /*12b0*/  FMUL R29, R3, R10 ;  /* 0x0000000a031d7220 */ /* 0x000fe20000400000 */
[----:B--2---:R-:W-:Y:S01]  /*12c0*/  FMUL R12, R12, R21 ;  /* 0x000000150c0c7220 */ /* 0x004fe20000400000 */
        /* <DEDUP_REMOVED lines=8> */
[----:B------:R-:W-:-:S04]  /*1350*/  IADD3 R5, PT, PT, R4, R5, R4 ;  /* 0x0000000504057210 */ /* 0x000fc80007ffe004 */
[----:B------:R-:W-:-:S04]  /*1360*/  IADD3 R5, PT, PT, R4, R5, R4 ;  /* 0x0000000504057210 */ /* 0x000fc80007ffe004 */
[----:B------:R-:W-:Y:S02]  /*1370*/  ISETP.GE.AND P0, PT, R5, R0, PT ;  /* 0x000000000500720c */ /* 0x000fe40003f06270 */
[C---:B------:R-:W-:Y:S02]  /*1380*/  LEA R20, R4.reuse, R20, 0x2 ;  /* 0x0000001404147211 */ /* 0x040fe400078e10ff */
[----:B------:R-:W-:Y:S01]  /*1390*/  LEA R6, R4, R6, 0x2 ;  /* 0x0000000604067211 */ /* 0x000fe200078e10ff */
        /* <DEDUP_REMOVED lines=8> */
[----:B------:R-:W-:-:S05]  /*1420*/  IMAD.WIDE.U32 R10, R7, 0x10, R22 ;  /* 0x00000010070a7825 */ /* 0x000fca00078e0016 */
[----:B------:R2:W-:Y:S01]  /*1430*/  STG.E.128 desc[UR6][R10.64], R12 ;  /* 0x0000000c0a007986 */ /* 0x0005e2000c101d06 */
[----:B------:R-:W-:Y:S01]  /*1440*/  IMAD R7, R4, 0x4, R7 ;  /* 0x0000000404077824 */ /* 0x000fe200078e0207 */
[----:B------:R-:W-:Y:S06]  /*1450*/  @!P0 BRA `(.L_x_39) ;  /* 0xfffffffc00048947 */ /* 0x000fec000383ffff */
.L_x_35:
[----:B------:R-:W-:Y:S05]  /*1460*/  BSYNC.RECONVERGENT B0 ;  /* 0x0000000000007941 */ /* 0x000fea0003800200 */
.L_x_34:
[----:B------:R-:W1:Y:S02]  /*1470*/  LDCU UR8, c[0x0][0x39c] ;  /* 0x00007380ff0877ac */ /* 0x000e640008000800 */
[----:B-1----:R-:W-:-:S13]  /*1480*/  ISETP.GE.AND P0, PT, R2, UR8, PT ;  /* 0x0000000802007c0c */ /* 0x002fda000bf06270 */
[----:B------:R-:W-:Y:S05]  /*1490*/  @P0 EXIT ;  /* 0x000000000000094d */ /* 0x000fea0003800000 */
[----:B--2---:R-:W1:Y:S01]  /*14a0*/  LDC.64 R10, c[0x0][0x388] ;  /* 0x0000e200ff0a7b82 */ /* 0x004e620000000a00 */
[----:B------:R-:W2:Y:S02]  /*14b0*/  LDCU UR4, c[0x0][0x360] ;  /* 0x00006c00ff0477ac */ /* 0x000ea40008000800 */
.L_x_40:
[----:B-1----:R-:W-:-:S04]  /*14c0*/  IMAD.WIDE R4, R2, 0x4, R10 ;  /* 0x0000000402047825 */ /* 0x002fc800078e020a */
[C---:B------:R-:W-:Y:S02]  /*14d0*/  IMAD.WIDE R6, R2.reuse, 0x4, R24 ;  /* 0x0000000402067825 */ /* 0x040fe400078e0218 */
[----:B---3--:R-:W3:Y:S04]  /*14e0*/  LDG.E R4, desc[UR6][R4.64] ;  /* 0x0000000604047981 */ /* 0x008ee8000c1e1900 */
[----:B------:R-:W3:Y:S01]  /*14f0*/  LDG.E R7, desc[UR6][R6.64] ;  /* 0x0000000606077981 */ /* 0x000ee2000c1e1900 */
[C---:B0-----:R-:W-:Y:S01]  /*1500*/  IMAD.WIDE R8, R2.reuse, 0x4, R22 ;  /* 0x0000000402087825 */ /* 0x041fe200078e0216 */
[----:B--2---:R-:W-:-:S04]  /*1510*/  IADD3 R2, PT, PT, R2, UR4, RZ ;  /* 0x0000000402027c10 */ /* 0x004fc8000fffe0ff */
[----:B------:R-:W-:Y:S01]  /*1520*/  ISETP.GE.AND P0, PT, R2, UR8, PT ;  /* 0x0000000802007c0c */ /* 0x000fe2000bf06270 */
[----:B---3--:R-:W-:-:S04]  /*1530*/  FMUL R0, R4, R7 ;  /* 0x0000000704007220 */ /* 0x008fc80000400000 */
[----:B------:R-:W-:-:S05]  /*1540*/  FMUL R13, R3, R0 ;  /* 0x00000000030d7220 */ /* 0x000fca0000400000 */
[----:B------:R3:W-:Y:S03]  /*1550*/  STG.E desc[UR6][R8.64], R13 ;  /* 0x0000000d08007986 */ /* 0x0007e6000c101906 */
[----:B------:R-:W-:Y:S05]  /*1560*/  @!P0 BRA `(.L_x_40) ;  /* 0xfffffffc00d48947 */ /* 0x000fea000383ffff */
[----:B------:R-:W-:Y:S05]  /*1570*/  EXIT ;  /* 0x000000000000794d */ /* 0x000fea0003800000 */
.L_x_32:
[----:B------:R-:W-:Y:S01]  /*1580*/  IMAD.MOV.U32 R13, RZ, RZ, 0x10 ;  /* 0x00000010ff0d7424 */ /* 0x000fe200078e00ff */
[----:B------:R-:W-:Y:S02]  /*1590*/  MOV R15, 0x1f ;  /* 0x0000001f000f7802 */ /* 0x000fe40000000f00 */
[----:B------:R-:W-:-:S07]  /*15a0*/  MOV R10, 0xffffffff ;  /* 0xffffffff000a7802 */ /* 0x000fce0000000f00 */
[----:B01----:R-:W-:Y:S05]  /*15b0*/  WARPSYNC.COLLECTIVE R10, `(.L_x_41) ;  /* 0x000000000a087348 */ /* 0x003fea0003c00000 */
[----:B-1----:R1:W2:Y:S02]  /*15c0*/  SHFL.DOWN P0, R11, R4, R13, R15 ;  /* 0x0800000d040b7389 */ /* 0x0022a4000000000f */
[----:B012---:R-:W-:Y:S05]  /*15d0*/  ENDCOLLECTIVE ;  /* 0x000000000000791b */ /* 0x007fea0003800000 */
.L_x_41:
[----:B------:R-:W-:Y:S01]  /*15e0*/  MOV R13, 0x8 ;  /* 0x00000008000d7802 */ /* 0x000fe20000000f00 */
[----:B------:R-:W-:-:S04]  /*15f0*/  IMAD.MOV.U32 R7, RZ, RZ, R11 ;  /* 0x000000ffff077224 */ /* 0x000fc800078e000b */
[----:B------:R-:W-:-:S05]  /*1600*/  FADD R7, R7, R4 ;  /* 0x0000000407077221 */ /* 0x000fca0000000000 */
[----:B------:R-:W-:-:S07]  /*1610*/  MOV R4, R7 ;  /* 0x0000000700047202 */ /* 0x000fce0000000f00 */
[----:B------:R-:W-:Y:S05]  /*1620*/  WARPSYNC.COLLECTIVE R10, `(.L_x_42) ;  /* 0x000000000a087348 */ /* 0x000fea0003c00000 */
[----:B------:R0:W1:Y:S02]  /*1630*/  SHFL.DOWN P0, R11, R4, R13, R15 ;  /* 0x0800000d040b7389 */ /* 0x000064000000000f */
[----:B01----:R-:W-:Y:S05]  /*1640*/  ENDCOLLECTIVE ;  /* 0x000000000000791b */ /* 0x003fea0003800000 */
.L_x_42:
[----:B------:R-:W-:Y:S01]  /*1650*/  MOV R13, 0x4 ;  /* 0x00000004000d7802 */ /* 0x000fe20000000f00 */
[----:B------:R-:W-:-:S04]  /*1660*/  IMAD.MOV.U32 R6, RZ, RZ, R11 ;  /* 0x000000ffff067224 */ /* 0x000fc800078e000b */
[----:B------:R-:W-:-:S05]  /*1670*/  FADD R6, R7, R6 ;  /* 0x0000000607067221 */ /* 0x000fca0000000000 */
[----:B------:R-:W-:-:S07]  /*1680*/  MOV R4, R6 ;  /* 0x0000000600047202 */ /* 0x000fce0000000f00 */
[----:B------:R-:W-:Y:S05]  /*1690*/  WARPSYNC.COLLECTIVE R10, `(.L_x_43) ;  /* 0x000000000a087348 */ /* 0x000fea0003c00000 */
[----:B------:R0:W1:Y:S02]  /*16a0*/  SHFL.DOWN P0, R11, R4, R13, R15 ;  /* 0x0800000d040b7389 */ /* 0x000064000000000f */
[----:B01----:R-:W-:Y:S05]  /*16b0*/  ENDCOLLECTIVE ;  /* 0x000000000000791b */ /* 0x003fea0003800000 */
.L_x_43:
[----:B------:R-:W-:Y:S01]  /*16c0*/  MOV R13, 0x2 ;  /* 0x00000002000d7802 */ /* 0x000fe20000000f00 */
[----:B------:R-:W-:-:S04]  /*16d0*/  IMAD.MOV.U32 R9, RZ, RZ, R11 ;  /* 0x000000ffff097224 */ /* 0x000fc800078e000b */
[----:B------:R-:W-:-:S05]  /*16e0*/  FADD R9, R6, R9 ;  /* 0x0000000906097221 */ /* 0x000fca0000000000 */
[----:B------:R-:W-:-:S07]  /*16f0*/  MOV R4, R9 ;  /* 0x0000000900047202 */ /* 0x000fce0000000f00 */
[----:B------:R-:W-:Y:S05]  /*1700*/  WARPSYNC.COLLECTIVE R10, `(.L_x_44) ;  /* 0x000000000a087348 */ /* 0x000fea0003c00000 */
[----:B------:R0:W1:Y:S02]  /*1710*/  SHFL.DOWN P0, R11, R4, R13, R15 ;  /* 0x0800000d040b7389 */ /* 0x000064000000000f */
[----:B01----:R-:W-:Y:S05]  /*1720*/  ENDCOLLECTIVE ;  /* 0x000000000000791b */ /* 0x003fea0003800000 */
.L_x_44:
[----:B------:R-:W-:Y:S01]  /*1730*/  MOV R13, 0x1 ;  /* 0x00000001000d7802 */ /* 0x000fe20000000f00 */
[----:B------:R-:W-:-:S04]  /*1740*/  IMAD.MOV.U32 R8, RZ, RZ, R11 ;  /* 0x000000ffff087224 */ /* 0x000fc800078e000b */
[----:B------:R-:W-:-:S05]  /*1750*/  FADD R8, R9, R8 ;  /* 0x0000000809087221 */ /* 0x000fca0000000000 */
[----:B------:R-:W-:-:S07]  /*1760*/  MOV R4, R8 ;  /* 0x0000000800047202 */ /* 0x000fce0000000f00 */
[----:B------:R-:W-:Y:S05]  /*1770*/  WARPSYNC.COLLECTIVE R10, `(.L_x_45) ;  /* 0x000000000a087348 */ /* 0x000fea0003c00000 */
[----:B------:R0:W1:Y:S02]  /*1780*/  SHFL.DOWN P0, R11, R4, R13, R15 ;  /* 0x0800000d040b7389 */ /* 0x000064000000000f */
[----:B01----:R-:W-:Y:S05]  /*1790*/  ENDCOLLECTIVE ;  /* 0x000000000000791b */ /* 0x003fea0003800000 */
.L_x_45:
[----:B------:R-:W-:Y:S05]  /*17a0*/  BRA `(.L_x_46) ;  /* 0xfffffff000b07947 */ /* 0x000fea000383ffff */
        .weak           $__internal_1_$__cuda_sm3x_div_rn_noftz_f32_slowpath
        .type           $__internal_1_$__cuda_sm3x_div_rn_noftz_f32_slowpath,@function
        .size           $__internal_1_$__cuda_sm3x_div_rn_noftz_f32_slowpath,(.L_x_57 - $__internal_1_$__cuda_sm3x_div_rn_noftz_f32_slowpath)
$__internal_1_$__cuda_sm3x_div_rn_noftz_f32_slowpath:
[--C-:B------:R-:W-:Y:S01]  /*17b0*/  SHF.R.U32.HI R8, RZ, 0x17, R3.reuse ;  /* 0x00000017ff087819 */ /* 0x100fe20000011603 */
[----:B------:R-:W-:Y:S01]  /*17c0*/  IMAD.MOV.U32 R11, RZ, RZ, R3 ;  /* 0x000000ffff0b7224 */ /* 0x000fe200078e0003 */
[----:B------:R-:W-:Y:S02]  /*17d0*/  SHF.R.U32.HI R7, RZ, 0x17, R4 ;  /* 0x00000017ff077819 */ /* 0x000fe40000011604 */
[----:B------:R-:W-:Y:S02]  /*17e0*/  LOP3.LUT R8, R8, 0xff, RZ, 0xc0, !PT ;  /* 0x000000ff08087812 */ /* 0x000fe400078ec0ff */
[----:B------:R-:W-:Y:S02]  /*17f0*/  LOP3.LUT R9, R7, 0xff, RZ, 0xc0, !PT ;  /* 0x000000ff07097812 */ /* 0x000fe400078ec0ff */
[----:B------:R-:W-:Y:S01]  /*1800*/  MOV R10, R4 ;  /* 0x00000004000a7202 */ /* 0x000fe20000000f00 */
[----:B------:R-:W-:Y:S01]  /*1810*/  VIADD R13, R8, 0xffffffff ;  /* 0xffffffff080d7836 */ /* 0x000fe20000000000 */
[----:B------:R-:W-:-:S04]  /*1820*/  IADD3 R12, PT, PT, R9, -0x1, RZ ;  /* 0xffffffff090c7810 */ /* 0x000fc80007ffe0ff */
        /* <DEDUP_REMOVED lines=22> */
[----:B------:R-:W-:Y:S01]  /*1990*/  @P0 MOV R7, RZ ;  /* 0x000000ff00070202 */ /* 0x000fe20000000f00 */
[----:B------:R-:W-:Y:S02]  /*19a0*/  @!P0 IMAD.MOV.U32 R7, RZ, RZ, -0x40 ;  /* 0xffffffc0ff078424 */ /* 0x000fe400078e00ff */
[----:B------:R-:W-:Y:S01]  /*19b0*/  @!P0 FFMA R10, R4, 1.84467440737095516160e+19, RZ ;  /* 0x5f800000040a8823 */ /* 0x000fe200000000ff */
[----:B------:R-:W-:Y:S02]  /*19c0*/  @!P1 FFMA R11, R3, 1.84467440737095516160e+19, RZ ;  /* 0x5f800000030b9823 */ /* 0x000fe400000000ff */
[----:B------:R-:W-:-:S07]  /*19d0*/  @!P1 IADD3 R7, PT, PT, R7, 0x40, RZ ;  /* 0x0000004007079810 */ /* 0x000fce0007ffe0ff */
.L_x_47:
[----:B------:R-:W-:Y:S01]  /*19e0*/  LEA R4, R8, 0xc0800000, 0x17 ;  /* 0xc080000008047811 */ /* 0x000fe200078eb8ff */
[----:B------:R-:W-:-:S03]  /*19f0*/  VIADD R9, R9, 0xffffff81 ;  /* 0xffffff8109097836 */ /* 0x000fc60000000000 */
[----:B------:R-:W-:Y:S01]  /*1a00*/  IADD3 R4, PT, PT, -R4, R11, RZ ;  /* 0x0000000b04047210 */ /* 0x000fe20007ffe1ff */
[C---:B------:R-:W-:Y:S01]  /*1a10*/  IMAD R3, R9.reuse, -0x800000, R10 ;  /* 0xff80000009037824 */ /* 0x040fe200078e020a */
[----:B------:R-:W-:Y:S02]  /*1a20*/  IADD3 R8, PT, PT, R9, 0x7f, -R8 ;  /* 0x0000007f09087810 */ /* 0x000fe40007ffe808 */
[----:B------:R-:W0:Y:S01]  /*1a30*/  MUFU.RCP R11, R4 ;  /* 0x00000004000b7308 */ /* 0x000e220000001000 */
[----:B------:R-:W-:Y:S01]  /*1a40*/  FADD.FTZ R12, -R4, -RZ ;  /* 0x800000ff040c7221 */ /* 0x000fe20000010100 */
[----:B------:R-:W-:-:S03]  /*1a50*/  IADD3 R8, PT, PT, R8, R7, RZ ;  /* 0x0000000708087210 */ /* 0x000fc60007ffe0ff */
        /* <DEDUP_REMOVED lines=8> */
[----:B------:R-:W-:-:S04]  /*1ae0*/  LOP3.LUT R4, R4, 0xff, RZ, 0xc0, !PT ;  /* 0x000000ff04047812 */ /* 0x000fc800078ec0ff */
[----:B------:R-:W-:-:S05]  /*1af0*/  IADD3 R12, PT, PT, R4, R8, RZ ;  /* 0x00000008040c7210 */ /* 0x000fca0007ffe0ff */
[----:B------:R-:W-:-:S05]  /*1b00*/  VIADD R4, R12, 0xffffffff ;  /* 0xffffffff0c047836 */ /* 0x000fca0000000000 */
        /* <DEDUP_REMOVED lines=10> */
[C---:B------:R-:W-:Y:S01]  /*1bb0*/  IADD3 R9, PT, PT, R12.reuse, 0x20, RZ ;  /* 0x000000200c097810 */ /* 0x040fe20007ffe0ff */
[CCC-:B------:R-:W-:Y:S01]  /*1bc0*/  FFMA.RM R7, R13.reuse, R11.reuse, R10.reuse ;  /* 0x0000000b0d077223 */ /* 0x1c0fe2000000400a */
[----:B------:R-:W-:Y:S02]  /*1bd0*/  ISETP.NE.AND P3, PT, R12, RZ, PT ;  /* 0x000000ff0c00720c */ /* 0x000fe40003f65270 */
[----:B------:R-:W-:Y:S01]  /*1be0*/  LOP3.LUT R8, R4, 0x7fffff, RZ, 0xc0, !PT ;  /* 0x007fffff04087812 */ /* 0x000fe200078ec0ff */
[----:B------:R-:W-:Y:S01]  /*1bf0*/  FFMA.RP R4, R13, R11, R10 ;  /* 0x0000000b0d047223 */ /* 0x000fe2000000800a */
[----:B------:R-:W-:Y:S02]  /*1c00*/  ISETP.NE.AND P1, PT, R12, RZ, PT ;  /* 0x000000ff0c00720c */ /* 0x000fe40003f25270 */
[----:B------:R-:W-:Y:S02]  /*1c10*/  LOP3.LUT R8, R8, 0x800000, RZ, 0xfc, !PT ;  /* 0x0080000008087812 */ /* 0x000fe400078efcff */
[----:B------:R-:W-:-:S02]  /*1c20*/  IADD3 R10, PT, PT, -R12, RZ, RZ ;  /* 0x000000ff0c0a7210 */ /* 0x000fc40007ffe1ff */
[----:B------:R-:W-:Y:S02]  /*1c30*/  SHF.L.U32 R9, R8, R9, RZ ;  /* 0x0000000908097219 */ /* 0x000fe400000006ff */
[----:B------:R-:W-:Y:S02]  /*1c40*/  FSETP.NEU.FTZ.AND P0, PT, R4, R7, PT ;  /* 0x000000070400720b */ /* 0x000fe40003f1d000 */
        /* <DEDUP_REMOVED lines=11> */
.L_x_53:
[----:B------:R-:W-:-:S04]  /*1d00*/  LOP3.LUT R3, R3, 0x80000000, RZ, 0xc0, !PT ;  /* 0x8000000003037812 */ /* 0x000fc800078ec0ff */
[----:B------:R-:W-:Y:S01]  /*1d10*/  LOP3.LUT R3, R3, 0x7f800000, RZ, 0xfc, !PT ;  /* 0x7f80000003037812 */ /* 0x000fe200078efcff */
[----:B------:R-:W-:Y:S06]  /*1d20*/  BRA `(.L_x_54) ;  /* 0x0000000000287947 */ /* 0x000fec0003800000 */
.L_x_52:
[----:B------:R-:W-:Y:S01]  /*1d30*/  LEA R3, R8, R3, 0x17 ;  /* 0x0000000308037211 */ /* 0x000fe200078eb8ff */
[----:B------:R-:W-:Y:S06]  /*1d40*/  BRA `(.L_x_54) ;  /* 0x0000000000207947 */ /* 0x000fec0003800000 */
.L_x_51:
[----:B------:R-:W-:-:S04]  /*1d50*/  LOP3.LUT R3, R11, 0x80000000, R10, 0x48, !PT ;  /* 0x800000000b037812 */ /* 0x000fc800078e480a */
[----:B------:R-:W-:Y:S01]  /*1d60*/  LOP3.LUT R3, R3, 0x7f800000, RZ, 0xfc, !PT ;  /* 0x7f80000003037812 */ /* 0x000fe200078efcff */
[----:B------:R-:W-:Y:S06]  /*1d70*/  BRA `(.L_x_54) ;  /* 0x0000000000147947 */ /* 0x000fec0003800000 */
.L_x_50:
[----:B------:R-:W-:Y:S01]  /*1d80*/  LOP3.LUT R3, R11, 0x80000000, R10, 0x48, !PT ;  /* 0x800000000b037812 */ /* 0x000fe200078e480a */
[----:B------:R-:W-:Y:S06]  /*1d90*/  BRA `(.L_x_54) ;  /* 0x00000000000c7947 */ /* 0x000fec0003800000 */
.L_x_49:
[----:B------:R-:W0:Y:S01]  /*1da0*/  MUFU.RSQ R3, -QNAN ;  /* 0xffc0000000037908 */ /* 0x000e220000001400 */
[----:B------:R-:W-:Y:S05]  /*1db0*/  BRA `(.L_x_54) ;  /* 0x0000000000047947 */ /* 0x000fea0003800000 */
.L_x_48:
[----:B------:R-:W-:-:S07]  /*1dc0*/  FADD.FTZ R3, R4, R3 ;  /* 0x0000000304037221 */ /* 0x000fce0000010000 */
.L_x_54:
[----:B------:R-:W-:-:S04]  /*1dd0*/  HFMA2 R7, -RZ, RZ, 0, 0 ;  /* 0x00000000ff077431 */ /* 0x000fc800000001ff */
[----:B0-----:R-:W-:Y:S05]  /*1de0*/  RET.REL.NODEC R6 `(_Z24row_rmsnorm_f32_dim_simdPfS_S_iif) ;  /* 0xffffffe006847950 */ /* 0x001fea0003c3ffff */
.L_x_55:
        /* <DEDUP_REMOVED lines=9> */
.L_x_57:


//--------------------- .nv.shared._Z19row_rmsnorm_f32_dimPfS_S_iif --------------------------
	.section	.nv.shared._Z19row_rmsnorm_f32_dimPfS_S_iif,"aw",@nobits
	.sectionflags	@""
	.align	4
.nv.shared._Z19row_rmsnorm_f32_dimPfS_S_iif:
	.zero		1156


//--------------------- .nv.shared.reserved.0     --------------------------
	.section	.nv.shared.reserved.0,"aw",@nobits
	.weak		__nv_reservedSMEM_offset_0_alias
	.size		__nv_reservedSMEM_offset_0_alias, 0, 64
	.other		__nv_reservedSMEM_offset_0_alias,@"STO_CUDA_RESERVED_SHARED STV_DEFAULT"
__nv_reservedSMEM_offset_0_alias:
	.zero		0
	.zero		64


//--------------------- .nv.shared._Z24row_rmsnorm_f32_dim_simdPfS_S_iif --------------------------
	.section	.nv.shared._Z24row_rmsnorm_f32_dim_simdPfS_S_iif,"aw",@nobits
	.sectionflags	@""
	.align	4
.nv.shared._Z24row_rmsnorm_f32_dim_simdPfS_S_iif:
	.zero		1156


//--------------------- .nv.constant0._Z19row_rmsnorm_f32_dimPfS_S_iif --------------------------
	.section	.nv.constant0._Z19row_rmsnorm_f32_dimPfS_S_iif,"a",@progbits
	.sectionflags	@""
	.align	4
.nv.constant0._Z19row_rmsnorm_f32_dimPfS_S_iif:
	.zero		932


//--------------------- .nv.constant0._Z24row_rmsnorm_f32_dim_simdPfS_S_iif --------------------------
	.section	.nv.constant0._Z24row_rmsnorm_f32_dim_simdPfS_S_iif,"a",@progbits
	.sectionflags	@""
	.align	4
.nv.constant0._Z24row_rmsnorm_f32_dim_simdPfS_S_iif:
	.zero		932


//--------------------- SYMBOLS --------------------------

	.type		.nv.reservedSmem.offset0,@object
	.size		.nv.reservedSmem.offset0,0x4
	.type		.nv.reservedSmem.cap,@object
	.size		.nv.reservedSmem.cap,0x4
